	.target	sm_100a

	.elftype	@"ET_EXEC"


//--------------------- .note.nv.tkinfo           --------------------------
	.section	.note.nv.tkinfo,"",@"SHT_NOTE"
	.sectionflags	@"SHF_NOTE_NV_TKINFO"
	.tkinfo
        /*0018*/ 	.word	0x00000002
        /*0030*/ 	.string	""
        /*0030*/ 	.string	"ptxas"
        /*0030*/ 	.string	"Cuda compilation tools, release 13.0, V13.0.88"
        /*0030*/ 	.string	"Build cuda_13.0.r13.0/compiler.36424714_0"
        /*0030*/ 	.string	"-arch sm_100a -m 64 "



//--------------------- .note.nv.cuinfo           --------------------------
	.section	.note.nv.cuinfo,"",@"SHT_NOTE"
	.sectionflags	@"SHF_NOTE_NV_CUINFO"
        /*0018*/ 	.short	0x0002
        /*001a*/ 	.short	0x0064
        /*001c*/ 	.short	0x0082
	.zero		2


//--------------------- .nv.info                  --------------------------
	.section	.nv.info,"",@"SHT_CUDA_INFO"
	.align	4


	//----- nvinfo : EIATTR_REGCOUNT
	.align		4
        /*0000*/ 	.byte	0x04, 0x2f
        /*0002*/ 	.short	(.L_19 - .L_18)
	.align		4
.L_18:
        /*0004*/ 	.word	index@(_ZN7cutlass13device_kernelINS_4gemm6kernel13GemmUniversalIN4cute5tupleIJiiiiEEENS1_10collective13CollectiveMmaINS1_35MainloopSm100TmaUmmaWarpSpecializedILi34ELi2ELi4ENS5_IJNS4_1CILi2EEENSA_ILi1EEESC_EEEEENS5_IJNSA_ILi64EEENSA_ILi128EEENSA_ILi16EEEEEENS_6half_tENS5_IJlSC_lEEESJ_SK_NS4_8TiledMMAINS4_8MMA_AtomIJNS4_20SM100_MMA_F16BF16_SSISJ_SJ_fLi64ELi128ELNS4_4UMMA5MajorE0ELSP_0ELNSO_7ScaleInE0ELSQ_0EEEEEENS4_6LayoutINS5_IJSC_SC_SC_EEENS5_IJNSA_ILi0EEESV_SV_EEEEENS5_IJNS4_10UnderscoreESY_SY_EEEEENS4_13SM90_TMA_LOADENS4_14ComposedLayoutINS4_7SwizzleILi1ELi4ELi3EEENS4_18smem_ptr_flag_bitsILi16EEENST_INS5_IJNSA_ILi8EEESH_EEENS5_IJSH_SC_EEEEEEEvNS4_8identityENS4_23SM90_TMA_LOAD_MULTICASTES1B_vS1C_EENS_8epilogue10collective18CollectiveEpilogueINS1F_23Sm100TmaWarpSpecializedILi4ELi2ELi16ELb1ELb0EEEJSI_NS5_IJNST_ISF_SC_EENST_INSA_ILi32EEESC_EEEEESJ_SK_SJ_SK_NS1F_6fusion15FusionCallbacksIS1J_NS1O_17LinearCombinationISJ_fSJ_fLNS_15FloatRoundStyleE2EEESI_S1N_JEEENS4_5SM1004TMEM4LOAD26SM100_TMEM_LOAD_16dp256b4xES11_NS12_INS13_ILi2ELi4ELi3EEES16_NST_INS5_IJS17_S1L_EEENS5_IJS1L_SC_EEEEEEENS4_17SM75_U32x4_LDSM_NENS4_14SM90_TMA_STOREES22_NS4_17SM90_U32x4_STSM_NENS4_39AutoVectorizingCopyWithAssumedAlignmentILi128EEEEEEvvEEEEvNT_6ParamsE)
        /*0008*/ 	.word	0x00000044


	//----- nvinfo : EIATTR_FRAME_SIZE
	.align		4
.L_19:
        /*000c*/ 	.byte	0x04, 0x11
        /*000e*/ 	.short	(.L_21 - .L_20)
	.align		4
.L_20:
        /*0010*/ 	.word	index@($__internal_2_$__cuda_sm10x_tcgen05_guardrail_trap_unallocated_columns_being_dealloced)
        /*0014*/ 	.word	0x00000000


	//----- nvinfo : EIATTR_FRAME_SIZE
	.align		4
.L_21:
        /*0018*/ 	.byte	0x04, 0x11
        /*001a*/ 	.short	(.L_23 - .L_22)
	.align		4
.L_22:
        /*001c*/ 	.word	index@($__internal_1_$__cuda_sm10x_tcgen05_guardrail_trap_phase_invalid_during_alloc)
        /*0020*/ 	.word	0x00000000


	//----- nvinfo : EIATTR_FRAME_SIZE
	.align		4
.L_23:
        /*0024*/ 	.byte	0x04, 0x11
        /*0026*/ 	.short	(.L_25 - .L_24)
	.align		4
.L_24:
        /*0028*/ 	.word	index@($__internal_0_$__cuda_sm10x_tcgen05_guardrail_trap_col_being_dealloced_not_returned_by_alloc)
        /*002c*/ 	.word	0x00000000


	//----- nvinfo : EIATTR_FRAME_SIZE
	.align		4
.L_25:
        /*0030*/ 	.byte	0x04, 0x11
        /*0032*/ 	.short	(.L_27 - .L_26)
	.align		4
.L_26:
        /*0034*/ 	.word	index@(_ZN7cutlass13device_kernelINS_4gemm6kernel13GemmUniversalIN4cute5tupleIJiiiiEEENS1_10collective13CollectiveMmaINS1_35MainloopSm100TmaUmmaWarpSpecializedILi34ELi2ELi4ENS5_IJNS4_1CILi2EEENSA_ILi1EEESC_EEEEENS5_IJNSA_ILi64EEENSA_ILi128EEENSA_ILi16EEEEEENS_6half_tENS5_IJlSC_lEEESJ_SK_NS4_8TiledMMAINS4_8MMA_AtomIJNS4_20SM100_MMA_F16BF16_SSISJ_SJ_fLi64ELi128ELNS4_4UMMA5MajorE0ELSP_0ELNSO_7ScaleInE0ELSQ_0EEEEEENS4_6LayoutINS5_IJSC_SC_SC_EEENS5_IJNSA_ILi0EEESV_SV_EEEEENS5_IJNS4_10UnderscoreESY_SY_EEEEENS4_13SM90_TMA_LOADENS4_14ComposedLayoutINS4_7SwizzleILi1ELi4ELi3EEENS4_18smem_ptr_flag_bitsILi16EEENST_INS5_IJNSA_ILi8EEESH_EEENS5_IJSH_SC_EEEEEEEvNS4_8identityENS4_23SM90_TMA_LOAD_MULTICASTES1B_vS1C_EENS_8epilogue10collective18CollectiveEpilogueINS1F_23Sm100TmaWarpSpecializedILi4ELi2ELi16ELb1ELb0EEEJSI_NS5_IJNST_ISF_SC_EENST_INSA_ILi32EEESC_EEEEESJ_SK_SJ_SK_NS1F_6fusion15FusionCallbacksIS1J_NS1O_17LinearCombinationISJ_fSJ_fLNS_15FloatRoundStyleE2EEESI_S1N_JEEENS4_5SM1004TMEM4LOAD26SM100_TMEM_LOAD_16dp256b4xES11_NS12_INS13_ILi2ELi4ELi3EEES16_NST_INS5_IJS17_S1L_EEENS5_IJS1L_SC_EEEEEEENS4_17SM75_U32x4_LDSM_NENS4_14SM90_TMA_STOREES22_NS4_17SM90_U32x4_STSM_NENS4_39AutoVectorizingCopyWithAssumedAlignmentILi128EEEEEEvvEEEEvNT_6ParamsE)
        /*0038*/ 	.word	0x00000000


	//----- nvinfo : EIATTR_MIN_STACK_SIZE
	.align		4
.L_27:
        /*003c*/ 	.byte	0x04, 0x12
        /*003e*/ 	.short	(.L_29 - .L_28)
	.align		4
.L_28:
        /*0040*/ 	.word	index@(_ZN7cutlass13device_kernelINS_4gemm6kernel13GemmUniversalIN4cute5tupleIJiiiiEEENS1_10collective13CollectiveMmaINS1_35MainloopSm100TmaUmmaWarpSpecializedILi34ELi2ELi4ENS5_IJNS4_1CILi2EEENSA_ILi1EEESC_EEEEENS5_IJNSA_ILi64EEENSA_ILi128EEENSA_ILi16EEEEEENS_6half_tENS5_IJlSC_lEEESJ_SK_NS4_8TiledMMAINS4_8MMA_AtomIJNS4_20SM100_MMA_F16BF16_SSISJ_SJ_fLi64ELi128ELNS4_4UMMA5MajorE0ELSP_0ELNSO_7ScaleInE0ELSQ_0EEEEEENS4_6LayoutINS5_IJSC_SC_SC_EEENS5_IJNSA_ILi0EEESV_SV_EEEEENS5_IJNS4_10UnderscoreESY_SY_EEEEENS4_13SM90_TMA_LOADENS4_14ComposedLayoutINS4_7SwizzleILi1ELi4ELi3EEENS4_18smem_ptr_flag_bitsILi16EEENST_INS5_IJNSA_ILi8EEESH_EEENS5_IJSH_SC_EEEEEEEvNS4_8identityENS4_23SM90_TMA_LOAD_MULTICASTES1B_vS1C_EENS_8epilogue10collective18CollectiveEpilogueINS1F_23Sm100TmaWarpSpecializedILi4ELi2ELi16ELb1ELb0EEEJSI_NS5_IJNST_ISF_SC_EENST_INSA_ILi32EEESC_EEEEESJ_SK_SJ_SK_NS1F_6fusion15FusionCallbacksIS1J_NS1O_17LinearCombinationISJ_fSJ_fLNS_15FloatRoundStyleE2EEESI_S1N_JEEENS4_5SM1004TMEM4LOAD26SM100_TMEM_LOAD_16dp256b4xES11_NS12_INS13_ILi2ELi4ELi3EEES16_NST_INS5_IJS17_S1L_EEENS5_IJS1L_SC_EEEEEEENS4_17SM75_U32x4_LDSM_NENS4_14SM90_TMA_STOREES22_NS4_17SM90_U32x4_STSM_NENS4_39AutoVectorizingCopyWithAssumedAlignmentILi128EEEEEEvvEEEEvNT_6ParamsE)
        /*0044*/ 	.word	0x00000000
.L_29:


//--------------------- .nv.compat                --------------------------
	.section	.nv.compat,"",@"SHT_CUDA_COMPAT_INFO"
	.align	4
        /*0000*/ 	.byte	0x02, 0x09, 0x01, 0x00, 0x02, 0x02, 0x02, 0x00, 0x02, 0x05, 0x05, 0x00, 0x03, 0x07, 0x01, 0x01
        /*0010*/ 	.byte	0x02, 0x03, 0x01, 0x00, 0x02, 0x06, 0x01, 0x00, 0x04, 0x0b, 0x08, 0x00, 0x09, 0x00, 0x00, 0x00
        /*0020*/ 	.byte	0x00, 0x00, 0x00, 0x00


//--------------------- .nv.info._ZN7cutlass13device_kernelINS_4gemm6kernel13GemmUniversalIN4cute5tupleIJiiiiEEENS1_10collective13CollectiveMmaINS1_35MainloopSm100TmaUmmaWarpSpecializedILi34ELi2ELi4ENS5_IJNS4_1CILi2EEENSA_ILi1EEESC_EEEEENS5_IJNSA_ILi64EEENSA_ILi128EEENSA_ILi16EEEEEENS_6half_tENS5_IJlSC_lEEESJ_SK_NS4_8TiledMMAINS4_8MMA_AtomIJNS4_20SM100_MMA_F16BF16_SSISJ_SJ_fLi64ELi128ELNS4_4UMMA5MajorE0ELSP_0ELNSO_7ScaleInE0ELSQ_0EEEEEENS4_6LayoutINS5_IJSC_SC_SC_EEENS5_IJNSA_ILi0EEESV_SV_EEEEENS5_IJNS4_10UnderscoreESY_SY_EEEEENS4_13SM90_TMA_LOADENS4_14ComposedLayoutINS4_7SwizzleILi1ELi4ELi3EEENS4_18smem_ptr_flag_bitsILi16EEENST_INS5_IJNSA_ILi8EEESH_EEENS5_IJSH_SC_EEEEEEEvNS4_8identityENS4_23SM90_TMA_LOAD_MULTICASTES1B_vS1C_EENS_8epilogue10collective18CollectiveEpilogueINS1F_23Sm100TmaWarpSpecializedILi4ELi2ELi16ELb1ELb0EEEJSI_NS5_IJNST_ISF_SC_EENST_INSA_ILi32EEESC_EEEEESJ_SK_SJ_SK_NS1F_6fusion15FusionCallbacksIS1J_NS1O_17LinearCombinationISJ_fSJ_fLNS_15FloatRoundStyleE2EEESI_S1N_JEEENS4_5SM1004TMEM4LOAD26SM100_TMEM_LOAD_16dp256b4xES11_NS12_INS13_ILi2ELi4ELi3EEES16_NST_INS5_IJS17_S1L_EEENS5_IJS1L_SC_EEEEEEENS4_17SM75_U32x4_LDSM_NENS4_14SM90_TMA_STOREES22_NS4_17SM90_U32x4_STSM_NENS4_39AutoVectorizingCopyWithAssumedAlignmentILi128EEEEEEvvEEEEvNT_6ParamsE --------------------------
	.section	.nv.info._ZN7cutlass13device_kernelINS_4gemm6kernel13GemmUniversalIN4cute5tupleIJiiiiEEENS1_10collective13CollectiveMmaINS1_35MainloopSm100TmaUmmaWarpSpecializedILi34ELi2ELi4ENS5_IJNS4_1CILi2EEENSA_ILi1EEESC_EEEEENS5_IJNSA_ILi64EEENSA_ILi128EEENSA_ILi16EEEEEENS_6half_tENS5_IJlSC_lEEESJ_SK_NS4_8TiledMMAINS4_8MMA_AtomIJNS4_20SM100_MMA_F16BF16_SSISJ_SJ_fLi64ELi128ELNS4_4UMMA5MajorE0ELSP_0ELNSO_7ScaleInE0ELSQ_0EEEEEENS4_6LayoutINS5_IJSC_SC_SC_EEENS5_IJNSA_ILi0EEESV_SV_EEEEENS5_IJNS4_10UnderscoreESY_SY_EEEEENS4_13SM90_TMA_LOADENS4_14ComposedLayoutINS4_7SwizzleILi1ELi4ELi3EEENS4_18smem_ptr_flag_bitsILi16EEENST_INS5_IJNSA_ILi8EEESH_EEENS5_IJSH_SC_EEEEEEEvNS4_8identityENS4_23SM90_TMA_LOAD_MULTICASTES1B_vS1C_EENS_8epilogue10collective18CollectiveEpilogueINS1F_23Sm100TmaWarpSpecializedILi4ELi2ELi16ELb1ELb0EEEJSI_NS5_IJNST_ISF_SC_EENST_INSA_ILi32EEESC_EEEEESJ_SK_SJ_SK_NS1F_6fusion15FusionCallbacksIS1J_NS1O_17LinearCombinationISJ_fSJ_fLNS_15FloatRoundStyleE2EEESI_S1N_JEEENS4_5SM1004TMEM4LOAD26SM100_TMEM_LOAD_16dp256b4xES11_NS12_INS13_ILi2ELi4ELi3EEES16_NST_INS5_IJS17_S1L_EEENS5_IJS1L_SC_EEEEEEENS4_17SM75_U32x4_LDSM_NENS4_14SM90_TMA_STOREES22_NS4_17SM90_U32x4_STSM_NENS4_39AutoVectorizingCopyWithAssumedAlignmentILi128EEEEEEvvEEEEvNT_6ParamsE,"",@"SHT_CUDA_INFO"
	.sectionflags	@""
	.align	4


	//----- nvinfo : EIATTR_CUDA_API_VERSION
	.align		4
        /*0000*/ 	.byte	0x04, 0x37
        /*0002*/ 	.short	(.L_31 - .L_30)
.L_30:
        /*0004*/ 	.word	0x00000082


	//----- nvinfo : EIATTR_KPARAM_INFO
	.align		4
.L_31:
        /*0008*/ 	.byte	0x04, 0x17
        /*000a*/ 	.short	(.L_33 - .L_32)
.L_32:
        /*000c*/ 	.word	0x00000000
        /*0010*/ 	.short	0x0000
        /*0012*/ 	.short	0x0000
        /*0014*/ 	.byte	0x00, 0xf0, 0x01, 0x20


	//----- nvinfo : EIATTR_AT_ENTRY_FRAGMENTS
	.align		4
.L_33:
        /*0018*/ 	.byte	0x04, 0x4f
        /*001a*/ 	.short	(.L_35 - .L_34)


	//   ....[0]....
.L_34:
        /*001c*/ 	.word	0x00000006


	//----- nvinfo : EIATTR_RESERVED_SMEM_USED
	.align		4
.L_35:
        /*0020*/ 	.byte	0x01, 0x41
	.zero		2


	//----- nvinfo : EIATTR_SPARSE_MMA_MASK
	.align		4
        /*0024*/ 	.byte	0x03, 0x50
        /*0026*/ 	.short	0x0000


	//----- nvinfo : EIATTR_TCGEN05_1CTA_USED
	.align		4
        /*0028*/ 	.byte	0x01, 0x51
	.zero		2


	//----- nvinfo : EIATTR_MAXREG_COUNT
	.align		4
        /*002c*/ 	.byte	0x03, 0x1b
        /*002e*/ 	.short	0x00ff


	//----- nvinfo : EIATTR_NUM_BARRIERS
	.align		4
        /*0030*/ 	.byte	0x02, 0x4c
        /*0032*/ 	.byte	0x07
	.zero		1


	//----- nvinfo : EIATTR_EXTERNS
	.align		4
        /*0034*/ 	.byte	0x04, 0x0f
        /*0036*/ 	.short	(.L_37 - .L_36)


	//   ....[0]....
	.align		4
.L_36:
        /*0038*/ 	.word	index@(__assertfail)


	//----- nvinfo : EIATTR_MERCURY_ISA_VERSION
	.align		4
.L_37:
        /*003c*/ 	.byte	0x03, 0x5f
        /*003e*/ 	.short	0x0101


	//----- nvinfo : EIATTR_INT_WARP_WIDE_INSTR_OFFSETS
	.align		4
        /*0040*/ 	.byte	0x04, 0x31
        /*0042*/ 	.short	(.L_39 - .L_38)


	//   ....[0]....
.L_38:
        /*0044*/ 	.word	0x00005060


	//   ....[1]....
        /*0048*/ 	.word	0x00005090


	//   ....[2]....
        /*004c*/ 	.word	0x000050b0


	//   ....[3]....
        /*0050*/ 	.word	0x00005cc0


	//   ....[4]....
        /*0054*/ 	.word	0x00005d20


	//   ....[5]....
        /*0058*/ 	.word	0x00005e00


	//   ....[6]....
        /*005c*/ 	.word	0x00005e80


	//   ....[7]....
        /*0060*/ 	.word	0x00005f70


	//   ....[8]....
        /*0064*/ 	.word	0x00006000


	//   ....[9]....
        /*0068*/ 	.word	0x000060f0


	//   ....[10]....
        /*006c*/ 	.word	0x000061a0


	//----- nvinfo : EIATTR_COOP_GROUP_MASK_REGIDS
	.align		4
.L_39:
        /*0070*/ 	.byte	0x04, 0x29
        /*0072*/ 	.short	(.L_41 - .L_40)


	//   ....[0]....
.L_40:
        /*0074*/ 	.word	0xffffffff


	//   ....[1]....
        /*0078*/ 	.word	0xffffffff


	//   ....[2]....
        /*007c*/ 	.word	0xffffffff


	//   ....[3]....
        /*0080*/ 	.word	0xffffffff


	//   ....[4]....
        /*0084*/ 	.word	0xffffffff


	//   ....[5]....
        /*0088*/ 	.word	0xffffffff


	//   ....[6]....
        /*008c*/ 	.word	0xffffffff


	//   ....[7]....
        /*0090*/ 	.word	0xffffffff


	//   ....[8]....
        /*0094*/ 	.word	0xffffffff


	//   ....[9]....
        /*0098*/ 	.word	0xffffffff


	//   ....[10]....
        /*009c*/ 	.word	0xffffffff


	//   ....[11]....
        /*00a0*/ 	.word	0xffffffff


	//   ....[12]....
        /*00a4*/ 	.word	0xffffffff


	//   ....[13]....
        /*00a8*/ 	.word	0xffffffff


	//----- nvinfo : EIATTR_COOP_GROUP_INSTR_OFFSETS
	.align		4
.L_41:
        /*00ac*/ 	.byte	0x04, 0x28
        /*00ae*/ 	.short	(.L_43 - .L_42)


	//   ....[0]....
.L_42:
        /*00b0*/ 	.word	0x00000080


	//   ....[1]....
        /*00b4*/ 	.word	0x000004f0


	//   ....[2]....
        /*00b8*/ 	.word	0x00000a70


	//   ....[3]....
        /*00bc*/ 	.word	0x00000c10


	//   ....[4]....
        /*00c0*/ 	.word	0x00000d10


	//   ....[5]....
        /*00c4*/ 	.word	0x00000e80


	//   ....[6]....
        /*00c8*/ 	.word	0x00001020


	//   ....[7]....
        /*00cc*/ 	.word	0x000011e0


	//   ....[8]....
        /*00d0*/ 	.word	0x000023d0


	//   ....[9]....
        /*00d4*/ 	.word	0x000043a0


	//   ....[10]....
        /*00d8*/ 	.word	0x000045b0


	//   ....[11]....
        /*00dc*/ 	.word	0x000045e0


	//   ....[12]....
        /*00e0*/ 	.word	0x00004f40


	//   ....[13]....
        /*00e4*/ 	.word	0x00005170


	//----- nvinfo : EIATTR_VRC_CTA_INIT_COUNT
	.align		4
.L_43:
        /*00e8*/ 	.byte	0x02, 0x4a
        /*00ea*/ 	.byte	0x80
	.zero		1


	//----- nvinfo : EIATTR_SYSCALL_OFFSETS
	.align		4
        /*00ec*/ 	.byte	0x04, 0x46
        /*00ee*/ 	.short	(.L_45 - .L_44)


	//   ....[0]....
.L_44:
        /*00f0*/ 	.word	0x00006e30


	//   ....[1]....
        /*00f4*/ 	.word	0x00006f20


	//   ....[2]....
        /*00f8*/ 	.word	0x000076b0


	//   ....[3]....
        /*00fc*/ 	.word	0x00007f60


	//   ....[4]....
        /*0100*/ 	.word	0x000087f0


	//   ....[5]....
        /*0104*/ 	.word	0x00009070


	//----- nvinfo : EIATTR_MBARRIER_INSTR_OFFSETS
	.align		4
.L_45:
        /*0108*/ 	.byte	0x04, 0x39
        /*010a*/ 	.short	(.L_47 - .L_46)


	//   ....[0]....
.L_46:
        /*010c*/ 	.word	0x00000610
        /*0110*/ 	.word	0x000000ff
        /*0114*/ 	.word	0x00000000
        /*0118*/ 	.short	0x0100
        /*011a*/ 	.byte	0x04
	.zero		1


	//   ....[1]....
        /*011c*/ 	.word	0x00000620
        /*0120*/ 	.word	0x000000ff
        /*0124*/ 	.word	0x00000110
        /*0128*/ 	.short	0x0100
        /*012a*/ 	.byte	0x04
	.zero		1


	//   ....[2]....
        /*012c*/ 	.word	0x00000630
        /*0130*/ 	.word	0x000000ff
        /*0134*/ 	.word	0x00000008
        /*0138*/ 	.short	0x0100
        /*013a*/ 	.byte	0x04
	.zero		1


	//   ....[3]....
        /*013c*/ 	.word	0x00000640
        /*0140*/ 	.word	0x000000ff
        /*0144*/ 	.word	0x00000118
        /*0148*/ 	.short	0x0100
        /*014a*/ 	.byte	0x04
	.zero		1


	//   ....[4]....
        /*014c*/ 	.word	0x00000650
        /*0150*/ 	.word	0x000000ff
        /*0154*/ 	.word	0x00000010
        /*0158*/ 	.short	0x0100
        /*015a*/ 	.byte	0x04
	.zero		1


	//   ....[5]....
        /*015c*/ 	.word	0x00000660
        /*0160*/ 	.word	0x000000ff
        /*0164*/ 	.word	0x00000120
        /*0168*/ 	.short	0x0100
        /*016a*/ 	.byte	0x04
	.zero		1


	//   ....[6]....
        /*016c*/ 	.word	0x00000670
        /*0170*/ 	.word	0x000000ff
        /*0174*/ 	.word	0x00000018
        /*0178*/ 	.short	0x0100
        /*017a*/ 	.byte	0x04
	.zero		1


	//   ....[7]....
        /*017c*/ 	.word	0x00000680
        /*0180*/ 	.word	0x000000ff
        /*0184*/ 	.word	0x00000128
        /*0188*/ 	.short	0x0100
        /*018a*/ 	.byte	0x04
	.zero		1


	//   ....[8]....
        /*018c*/ 	.word	0x00000690
        /*0190*/ 	.word	0x000000ff
        /*0194*/ 	.word	0x00000020
        /*0198*/ 	.short	0x0100
        /*019a*/ 	.byte	0x04
	.zero		1


	//   ....[9]....
        /*019c*/ 	.word	0x000006a0
        /*01a0*/ 	.word	0x000000ff
        /*01a4*/ 	.word	0x00000130
        /*01a8*/ 	.short	0x0100
        /*01aa*/ 	.byte	0x04
	.zero		1


	//   ....[10]....
        /*01ac*/ 	.word	0x000006b0
        /*01b0*/ 	.word	0x000000ff
        /*01b4*/ 	.word	0x00000028
        /*01b8*/ 	.short	0x0100
        /*01ba*/ 	.byte	0x04
	.zero		1


	//   ....[11]....
        /*01bc*/ 	.word	0x000006c0
        /*01c0*/ 	.word	0x000000ff
        /*01c4*/ 	.word	0x00000138
        /*01c8*/ 	.short	0x0100
        /*01ca*/ 	.byte	0x04
	.zero		1


	//   ....[12]....
        /*01cc*/ 	.word	0x000006d0
        /*01d0*/ 	.word	0x000000ff
        /*01d4*/ 	.word	0x00000030
        /*01d8*/ 	.short	0x0100
        /*01da*/ 	.byte	0x04
	.zero		1


	//   ....[13]....
        /*01dc*/ 	.word	0x000006e0
        /*01e0*/ 	.word	0x000000ff
        /*01e4*/ 	.word	0x00000140
        /*01e8*/ 	.short	0x0100
        /*01ea*/ 	.byte	0x04
	.zero		1


	//   ....[14]....
        /*01ec*/ 	.word	0x000006f0
        /*01f0*/ 	.word	0x000000ff
        /*01f4*/ 	.word	0x00000038
        /*01f8*/ 	.short	0x0100
        /*01fa*/ 	.byte	0x04
	.zero		1


	//   ....[15]....
        /*01fc*/ 	.word	0x00000700
        /*0200*/ 	.word	0x000000ff
        /*0204*/ 	.word	0x00000148
        /*0208*/ 	.short	0x0100
        /*020a*/ 	.byte	0x04
	.zero		1


	//   ....[16]....
        /*020c*/ 	.word	0x00000710
        /*0210*/ 	.word	0x000000ff
        /*0214*/ 	.word	0x00000040
        /*0218*/ 	.short	0x0100
        /*021a*/ 	.byte	0x04
	.zero		1


	//   ....[17]....
        /*021c*/ 	.word	0x00000720
        /*0220*/ 	.word	0x000000ff
        /*0224*/ 	.word	0x00000150
        /*0228*/ 	.short	0x0100
        /*022a*/ 	.byte	0x04
	.zero		1


	//   ....[18]....
        /*022c*/ 	.word	0x00000730
        /*0230*/ 	.word	0x000000ff
        /*0234*/ 	.word	0x00000048
        /*0238*/ 	.short	0x0100
        /*023a*/ 	.byte	0x04
	.zero		1


	//   ....[19]....
        /*023c*/ 	.word	0x00000740
        /*0240*/ 	.word	0x000000ff
        /*0244*/ 	.word	0x00000158
        /*0248*/ 	.short	0x0100
        /*024a*/ 	.byte	0x04
	.zero		1


	//   ....[20]....
        /*024c*/ 	.word	0x00000750
        /*0250*/ 	.word	0x000000ff
        /*0254*/ 	.word	0x00000050
        /*0258*/ 	.short	0x0100
        /*025a*/ 	.byte	0x04
	.zero		1


	//   ....[21]....
        /*025c*/ 	.word	0x00000760
        /*0260*/ 	.word	0x000000ff
        /*0264*/ 	.word	0x00000160
        /*0268*/ 	.short	0x0100
        /*026a*/ 	.byte	0x04
	.zero		1


	//   ....[22]....
        /*026c*/ 	.word	0x00000770
        /*0270*/ 	.word	0x000000ff
        /*0274*/ 	.word	0x00000058
        /*0278*/ 	.short	0x0100
        /*027a*/ 	.byte	0x04
	.zero		1


	//   ....[23]....
        /*027c*/ 	.word	0x00000780
        /*0280*/ 	.word	0x000000ff
        /*0284*/ 	.word	0x00000168
        /*0288*/ 	.short	0x0100
        /*028a*/ 	.byte	0x04
	.zero		1


	//   ....[24]....
        /*028c*/ 	.word	0x00000790
        /*0290*/ 	.word	0x000000ff
        /*0294*/ 	.word	0x00000060
        /*0298*/ 	.short	0x0100
        /*029a*/ 	.byte	0x04
	.zero		1


	//   ....[25]....
        /*029c*/ 	.word	0x000007a0
        /*02a0*/ 	.word	0x000000ff
        /*02a4*/ 	.word	0x00000170
        /*02a8*/ 	.short	0x0100
        /*02aa*/ 	.byte	0x04
	.zero		1


	//   ....[26]....
        /*02ac*/ 	.word	0x000007b0
        /*02b0*/ 	.word	0x000000ff
        /*02b4*/ 	.word	0x00000068
        /*02b8*/ 	.short	0x0100
        /*02ba*/ 	.byte	0x04
	.zero		1


	//   ....[27]....
        /*02bc*/ 	.word	0x000007c0
        /*02c0*/ 	.word	0x000000ff
        /*02c4*/ 	.word	0x00000178
        /*02c8*/ 	.short	0x0100
        /*02ca*/ 	.byte	0x04
	.zero		1


	//   ....[28]....
        /*02cc*/ 	.word	0x000007d0
        /*02d0*/ 	.word	0x000000ff
        /*02d4*/ 	.word	0x00000070
        /*02d8*/ 	.short	0x0100
        /*02da*/ 	.byte	0x04
	.zero		1


	//   ....[29]....
        /*02dc*/ 	.word	0x000007e0
        /*02e0*/ 	.word	0x000000ff
        /*02e4*/ 	.word	0x00000180
        /*02e8*/ 	.short	0x0100
        /*02ea*/ 	.byte	0x04
	.zero		1


	//   ....[30]....
        /*02ec*/ 	.word	0x000007f0
        /*02f0*/ 	.word	0x000000ff
        /*02f4*/ 	.word	0x00000078
        /*02f8*/ 	.short	0x0100
        /*02fa*/ 	.byte	0x04
	.zero		1


	//   ....[31]....
        /*02fc*/ 	.word	0x00000800
        /*0300*/ 	.word	0x000000ff
        /*0304*/ 	.word	0x00000188
        /*0308*/ 	.short	0x0100
        /*030a*/ 	.byte	0x04
	.zero		1


	//   ....[32]....
        /*030c*/ 	.word	0x00000810
        /*0310*/ 	.word	0x000000ff
        /*0314*/ 	.word	0x00000080
        /*0318*/ 	.short	0x0100
        /*031a*/ 	.byte	0x04
	.zero		1


	//   ....[33]....
        /*031c*/ 	.word	0x00000820
        /*0320*/ 	.word	0x000000ff
        /*0324*/ 	.word	0x00000190
        /*0328*/ 	.short	0x0100
        /*032a*/ 	.byte	0x04
	.zero		1


	//   ....[34]....
        /*032c*/ 	.word	0x00000830
        /*0330*/ 	.word	0x000000ff
        /*0334*/ 	.word	0x00000088
        /*0338*/ 	.short	0x0100
        /*033a*/ 	.byte	0x04
	.zero		1


	//   ....[35]....
        /*033c*/ 	.word	0x00000840
        /*0340*/ 	.word	0x000000ff
        /*0344*/ 	.word	0x00000198
        /*0348*/ 	.short	0x0100
        /*034a*/ 	.byte	0x04
	.zero		1


	//   ....[36]....
        /*034c*/ 	.word	0x00000850
        /*0350*/ 	.word	0x000000ff
        /*0354*/ 	.word	0x00000090
        /*0358*/ 	.short	0x0100
        /*035a*/ 	.byte	0x04
	.zero		1


	//   ....[37]....
        /*035c*/ 	.word	0x00000860
        /*0360*/ 	.word	0x000000ff
        /*0364*/ 	.word	0x000001a0
        /*0368*/ 	.short	0x0100
        /*036a*/ 	.byte	0x04
	.zero		1


	//   ....[38]....
        /*036c*/ 	.word	0x00000870
        /*0370*/ 	.word	0x000000ff
        /*0374*/ 	.word	0x00000098
        /*0378*/ 	.short	0x0100
        /*037a*/ 	.byte	0x04
	.zero		1


	//   ....[39]....
        /*037c*/ 	.word	0x00000880
        /*0380*/ 	.word	0x000000ff
        /*0384*/ 	.word	0x000001a8
        /*0388*/ 	.short	0x0100
        /*038a*/ 	.byte	0x04
	.zero		1


	//   ....[40]....
        /*038c*/ 	.word	0x00000890
        /*0390*/ 	.word	0x000000ff
        /*0394*/ 	.word	0x000000a0
        /*0398*/ 	.short	0x0100
        /*039a*/ 	.byte	0x04
	.zero		1


	//   ....[41]....
        /*039c*/ 	.word	0x000008a0
        /*03a0*/ 	.word	0x000000ff
        /*03a4*/ 	.word	0x000001b0
        /*03a8*/ 	.short	0x0100
        /*03aa*/ 	.byte	0x04
	.zero		1


	//   ....[42]....
        /*03ac*/ 	.word	0x000008b0
        /*03b0*/ 	.word	0x000000ff
        /*03b4*/ 	.word	0x000000a8
        /*03b8*/ 	.short	0x0100
        /*03ba*/ 	.byte	0x04
	.zero		1


	//   ....[43]....
        /*03bc*/ 	.word	0x000008c0
        /*03c0*/ 	.word	0x000000ff
        /*03c4*/ 	.word	0x000001b8
        /*03c8*/ 	.short	0x0100
        /*03ca*/ 	.byte	0x04
	.zero		1


	//   ....[44]....
        /*03cc*/ 	.word	0x000008d0
        /*03d0*/ 	.word	0x000000ff
        /*03d4*/ 	.word	0x000000b0
        /*03d8*/ 	.short	0x0100
        /*03da*/ 	.byte	0x04
	.zero		1


	//   ....[45]....
        /*03dc*/ 	.word	0x000008e0
        /*03e0*/ 	.word	0x000000ff
        /*03e4*/ 	.word	0x000001c0
        /*03e8*/ 	.short	0x0100
        /*03ea*/ 	.byte	0x04
	.zero		1


	//   ....[46]....
        /*03ec*/ 	.word	0x000008f0
        /*03f0*/ 	.word	0x000000ff
        /*03f4*/ 	.word	0x000000b8
        /*03f8*/ 	.short	0x0100
        /*03fa*/ 	.byte	0x04
	.zero		1


	//   ....[47]....
        /*03fc*/ 	.word	0x00000900
        /*0400*/ 	.word	0x000000ff
        /*0404*/ 	.word	0x000001c8
        /*0408*/ 	.short	0x0100
        /*040a*/ 	.byte	0x04
	.zero		1


	//   ....[48]....
        /*040c*/ 	.word	0x00000910
        /*0410*/ 	.word	0x000000ff
        /*0414*/ 	.word	0x000000c0
        /*0418*/ 	.short	0x0100
        /*041a*/ 	.byte	0x04
	.zero		1


	//   ....[49]....
        /*041c*/ 	.word	0x00000920
        /*0420*/ 	.word	0x000000ff
        /*0424*/ 	.word	0x000001d0
        /*0428*/ 	.short	0x0100
        /*042a*/ 	.byte	0x04
	.zero		1


	//   ....[50]....
        /*042c*/ 	.word	0x00000930
        /*0430*/ 	.word	0x000000ff
        /*0434*/ 	.word	0x000000c8
        /*0438*/ 	.short	0x0100
        /*043a*/ 	.byte	0x04
	.zero		1


	//   ....[51]....
        /*043c*/ 	.word	0x00000940
        /*0440*/ 	.word	0x000000ff
        /*0444*/ 	.word	0x000001d8
        /*0448*/ 	.short	0x0100
        /*044a*/ 	.byte	0x04
	.zero		1


	//   ....[52]....
        /*044c*/ 	.word	0x00000950
        /*0450*/ 	.word	0x000000ff
        /*0454*/ 	.word	0x000000d0
        /*0458*/ 	.short	0x0100
        /*045a*/ 	.byte	0x04
	.zero		1


	//   ....[53]....
        /*045c*/ 	.word	0x00000960
        /*0460*/ 	.word	0x000000ff
        /*0464*/ 	.word	0x000001e0
        /*0468*/ 	.short	0x0100
        /*046a*/ 	.byte	0x04
	.zero		1


	//   ....[54]....
        /*046c*/ 	.word	0x00000970
        /*0470*/ 	.word	0x000000ff
        /*0474*/ 	.word	0x000000d8
        /*0478*/ 	.short	0x0100
        /*047a*/ 	.byte	0x04
	.zero		1


	//   ....[55]....
        /*047c*/ 	.word	0x00000980
        /*0480*/ 	.word	0x000000ff
        /*0484*/ 	.word	0x000001e8
        /*0488*/ 	.short	0x0100
        /*048a*/ 	.byte	0x04
	.zero		1


	//   ....[56]....
        /*048c*/ 	.word	0x00000990
        /*0490*/ 	.word	0x000000ff
        /*0494*/ 	.word	0x000000e0
        /*0498*/ 	.short	0x0100
        /*049a*/ 	.byte	0x04
	.zero		1


	//   ....[57]....
        /*049c*/ 	.word	0x000009a0
        /*04a0*/ 	.word	0x000000ff
        /*04a4*/ 	.word	0x000001f0
        /*04a8*/ 	.short	0x0100
        /*04aa*/ 	.byte	0x04
	.zero		1


	//   ....[58]....
        /*04ac*/ 	.word	0x000009b0
        /*04b0*/ 	.word	0x000000ff
        /*04b4*/ 	.word	0x000000e8
        /*04b8*/ 	.short	0x0100
        /*04ba*/ 	.byte	0x04
	.zero		1


	//   ....[59]....
        /*04bc*/ 	.word	0x000009c0
        /*04c0*/ 	.word	0x000000ff
        /*04c4*/ 	.word	0x000001f8
        /*04c8*/ 	.short	0x0100
        /*04ca*/ 	.byte	0x04
	.zero		1


	//   ....[60]....
        /*04cc*/ 	.word	0x000009d0
        /*04d0*/ 	.word	0x000000ff
        /*04d4*/ 	.word	0x000000f0
        /*04d8*/ 	.short	0x0100
        /*04da*/ 	.byte	0x04
	.zero		1


	//   ....[61]....
        /*04dc*/ 	.word	0x000009e0
        /*04e0*/ 	.word	0x000000ff
        /*04e4*/ 	.word	0x00000200
        /*04e8*/ 	.short	0x0100
        /*04ea*/ 	.byte	0x04
	.zero		1


	//   ....[62]....
        /*04ec*/ 	.word	0x000009f0
        /*04f0*/ 	.word	0x000000ff
        /*04f4*/ 	.word	0x000000f8
        /*04f8*/ 	.short	0x0100
        /*04fa*/ 	.byte	0x04
	.zero		1


	//   ....[63]....
        /*04fc*/ 	.word	0x00000a00
        /*0500*/ 	.word	0x000000ff
        /*0504*/ 	.word	0x00000208
        /*0508*/ 	.short	0x0100
        /*050a*/ 	.byte	0x04
	.zero		1


	//   ....[64]....
        /*050c*/ 	.word	0x00000a10
        /*0510*/ 	.word	0x000000ff
        /*0514*/ 	.word	0x00000100
        /*0518*/ 	.short	0x0100
        /*051a*/ 	.byte	0x04
	.zero		1


	//   ....[65]....
        /*051c*/ 	.word	0x00000a20
        /*0520*/ 	.word	0x000000ff
        /*0524*/ 	.word	0x00000210
        /*0528*/ 	.short	0x0100
        /*052a*/ 	.byte	0x04
	.zero		1


	//   ....[66]....
        /*052c*/ 	.word	0x00000a30
        /*0530*/ 	.word	0x000000ff
        /*0534*/ 	.word	0x00000108
        /*0538*/ 	.short	0x0100
        /*053a*/ 	.byte	0x04
	.zero		1


	//   ....[67]....
        /*053c*/ 	.word	0x00000a40
        /*0540*/ 	.word	0x000000ff
        /*0544*/ 	.word	0x00000218
        /*0548*/ 	.short	0x0100
        /*054a*/ 	.byte	0x04
	.zero		1


	//   ....[68]....
        /*054c*/ 	.word	0x00000b80
        /*0550*/ 	.word	0x000000ff
        /*0554*/ 	.word	0x00000220
        /*0558*/ 	.short	0x0100
        /*055a*/ 	.byte	0x04
	.zero		1


	//   ....[69]....
        /*055c*/ 	.word	0x00000b90
        /*0560*/ 	.word	0x000000ff
        /*0564*/ 	.word	0x00000240
        /*0568*/ 	.short	0x0100
        /*056a*/ 	.byte	0x04
	.zero		1


	//   ....[70]....
        /*056c*/ 	.word	0x00000ba0
        /*0570*/ 	.word	0x000000ff
        /*0574*/ 	.word	0x00000228
        /*0578*/ 	.short	0x0100
        /*057a*/ 	.byte	0x04
	.zero		1


	//   ....[71]....
        /*057c*/ 	.word	0x00000bb0
        /*0580*/ 	.word	0x000000ff
        /*0584*/ 	.word	0x00000248
        /*0588*/ 	.short	0x0100
        /*058a*/ 	.byte	0x04
	.zero		1


	//   ....[72]....
        /*058c*/ 	.word	0x00000bc0
        /*0590*/ 	.word	0x000000ff
        /*0594*/ 	.word	0x00000230
        /*0598*/ 	.short	0x0100
        /*059a*/ 	.byte	0x04
	.zero		1


	//   ....[73]....
        /*059c*/ 	.word	0x00000bd0
        /*05a0*/ 	.word	0x000000ff
        /*05a4*/ 	.word	0x00000250
        /*05a8*/ 	.short	0x0100
        /*05aa*/ 	.byte	0x04
	.zero		1


	//   ....[74]....
        /*05ac*/ 	.word	0x00000be0
        /*05b0*/ 	.word	0x000000ff
        /*05b4*/ 	.word	0x00000238
        /*05b8*/ 	.short	0x0100
        /*05ba*/ 	.byte	0x04
	.zero		1


	//   ....[75]....
        /*05bc*/ 	.word	0x00000bf0
        /*05c0*/ 	.word	0x000000ff
        /*05c4*/ 	.word	0x00000258
        /*05c8*/ 	.short	0x0100
        /*05ca*/ 	.byte	0x04
	.zero		1


	//   ....[76]....
        /*05cc*/ 	.word	0x00000ce0
        /*05d0*/ 	.word	0x000000ff
        /*05d4*/ 	.word	0x00000260
        /*05d8*/ 	.short	0x0100
        /*05da*/ 	.byte	0x06
	.zero		1


	//   ....[77]....
        /*05dc*/ 	.word	0x00000cf0
        /*05e0*/ 	.word	0x000000ff
        /*05e4*/ 	.word	0x00000268
        /*05e8*/ 	.short	0x0100
        /*05ea*/ 	.byte	0x06
	.zero		1


	//   ....[78]....
        /*05ec*/ 	.word	0x00000e30
        /*05f0*/ 	.word	0x000000ff
        /*05f4*/ 	.word	0x00000270
        /*05f8*/ 	.short	0x0100
        /*05fa*/ 	.byte	0x06
	.zero		1


	//   ....[79]....
        /*05fc*/ 	.word	0x00000e40
        /*0600*/ 	.word	0x000000ff
        /*0604*/ 	.word	0x00000280
        /*0608*/ 	.short	0x0100
        /*060a*/ 	.byte	0x06
	.zero		1


	//   ....[80]....
        /*060c*/ 	.word	0x00000e50
        /*0610*/ 	.word	0x000000ff
        /*0614*/ 	.word	0x00000278
        /*0618*/ 	.short	0x0100
        /*061a*/ 	.byte	0x06
	.zero		1


	//   ....[81]....
        /*061c*/ 	.word	0x00000e60
        /*0620*/ 	.word	0x000000ff
        /*0624*/ 	.word	0x00000288
        /*0628*/ 	.short	0x0100
        /*062a*/ 	.byte	0x06
	.zero		1


	//   ....[82]....
        /*062c*/ 	.word	0x00000f90
        /*0630*/ 	.word	0x000000ff
        /*0634*/ 	.word	0x00000290
        /*0638*/ 	.short	0x0100
        /*063a*/ 	.byte	0x04
	.zero		1


	//   ....[83]....
        /*063c*/ 	.word	0x00000fa0
        /*0640*/ 	.word	0x000000ff
        /*0644*/ 	.word	0x000002b0
        /*0648*/ 	.short	0x0100
        /*064a*/ 	.byte	0x04
	.zero		1


	//   ....[84]....
        /*064c*/ 	.word	0x00000fb0
        /*0650*/ 	.word	0x000000ff
        /*0654*/ 	.word	0x00000298
        /*0658*/ 	.short	0x0100
        /*065a*/ 	.byte	0x04
	.zero		1


	//   ....[85]....
        /*065c*/ 	.word	0x00000fc0
        /*0660*/ 	.word	0x000000ff
        /*0664*/ 	.word	0x000002b8
        /*0668*/ 	.short	0x0100
        /*066a*/ 	.byte	0x04
	.zero		1


	//   ....[86]....
        /*066c*/ 	.word	0x00000fd0
        /*0670*/ 	.word	0x000000ff
        /*0674*/ 	.word	0x000002a0
        /*0678*/ 	.short	0x0100
        /*067a*/ 	.byte	0x04
	.zero		1


	//   ....[87]....
        /*067c*/ 	.word	0x00000fe0
        /*0680*/ 	.word	0x000000ff
        /*0684*/ 	.word	0x000002c0
        /*0688*/ 	.short	0x0100
        /*068a*/ 	.byte	0x04
	.zero		1


	//   ....[88]....
        /*068c*/ 	.word	0x00000ff0
        /*0690*/ 	.word	0x000000ff
        /*0694*/ 	.word	0x000002a8
        /*0698*/ 	.short	0x0100
        /*069a*/ 	.byte	0x04
	.zero		1


	//   ....[89]....
        /*069c*/ 	.word	0x00001000
        /*06a0*/ 	.word	0x000000ff
        /*06a4*/ 	.word	0x000002c8
        /*06a8*/ 	.short	0x0100
        /*06aa*/ 	.byte	0x04
	.zero		1


	//   ....[90]....
        /*06ac*/ 	.word	0x000010f0
        /*06b0*/ 	.word	0x000000ff
        /*06b4*/ 	.word	0x000002d0
        /*06b8*/ 	.short	0x0100
        /*06ba*/ 	.byte	0x04
	.zero		1


	//   ....[91]....
        /*06bc*/ 	.word	0x00001100
        /*06c0*/ 	.word	0x000000ff
        /*06c4*/ 	.word	0x000002e0
        /*06c8*/ 	.short	0x0100
        /*06ca*/ 	.byte	0x04
	.zero		1


	//   ....[92]....
        /*06cc*/ 	.word	0x00001110
        /*06d0*/ 	.word	0x000000ff
        /*06d4*/ 	.word	0x000002d8
        /*06d8*/ 	.short	0x0100
        /*06da*/ 	.byte	0x04
	.zero		1


	//   ....[93]....
        /*06dc*/ 	.word	0x00001120
        /*06e0*/ 	.word	0x000000ff
        /*06e4*/ 	.word	0x000002e8
        /*06e8*/ 	.short	0x0100
        /*06ea*/ 	.byte	0x04
	.zero		1


	//   ....[94]....
        /*06ec*/ 	.word	0x00001c90
        /*06f0*/ 	.word	0x00000000
        /*06f4*/ 	.word	0x000002e0
        /*06f8*/ 	.short	0x010a
        /*06fa*/ 	.byte	0xff
	.zero		1


	//   ....[95]....
        /*06fc*/ 	.word	0x00001cc0
        /*0700*/ 	.word	0x00000000
        /*0704*/ 	.word	0x000002d0
        /*0708*/ 	.short	0x0101
        /*070a*/ 	.byte	0xff
	.zero		1


	//   ....[96]....
        /*070c*/ 	.word	0x00001d70
        /*0710*/ 	.word	0x000000ff
        /*0714*/ 	.word	0x00000110
        /*0718*/ 	.short	0x010a
        /*071a*/ 	.byte	0x04
	.zero		1


	//   ....[97]....
        /*071c*/ 	.word	0x00001df0
        /*0720*/ 	.word	0x000000ff
        /*0724*/ 	.word	0x00000110
        /*0728*/ 	.short	0x010a
        /*072a*/ 	.byte	0x21
	.zero		1


	//   ....[98]....
        /*072c*/ 	.word	0x00001f80
        /*0730*/ 	.word	0x000000ff
        /*0734*/ 	.word	0x00000110
        /*0738*/ 	.short	0x010a
        /*073a*/ 	.byte	0x06
	.zero		1


	//   ....[99]....
        /*073c*/ 	.word	0x00002090
        /*0740*/ 	.word	0x000000ff
        /*0744*/ 	.word	0x00000268
        /*0748*/ 	.short	0x0101
        /*074a*/ 	.byte	0x0d
	.zero		1


	//   ....[100]....
        /*074c*/ 	.word	0x000020b0
        /*0750*/ 	.word	0x000000ff
        /*0754*/ 	.word	0x00000110
        /*0758*/ 	.short	0x010a
        /*075a*/ 	.byte	0x04
	.zero		1


	//   ....[101]....
        /*075c*/ 	.word	0x00002130
        /*0760*/ 	.word	0x000000ff
        /*0764*/ 	.word	0x00000110
        /*0768*/ 	.short	0x010a
        /*076a*/ 	.byte	0x09
	.zero		1


	//   ....[102]....
        /*076c*/ 	.word	0x000022d0
        /*0770*/ 	.word	0x000000ff
        /*0774*/ 	.word	0x00000110
        /*0778*/ 	.short	0x010a
        /*077a*/ 	.byte	0x07
	.zero		1


	//   ....[103]....
        /*077c*/ 	.word	0x00002400
        /*0780*/ 	.word	0x00000003
        /*0784*/ 	.word	0x00000270
        /*0788*/ 	.short	0x010a
        /*078a*/ 	.byte	0xff
	.zero		1


	//   ....[104]....
        /*078c*/ 	.word	0x00002550
        /*0790*/ 	.word	0x00000000
        /*0794*/ 	.word	0x00000000
        /*0798*/ 	.short	0x0101
        /*079a*/ 	.byte	0xff
	.zero		1


	//   ....[105]....
        /*079c*/ 	.word	0x00002b10
        /*07a0*/ 	.word	0x000000ff
        /*07a4*/ 	.word	0x00000000
        /*07a8*/ 	.short	0x010a
        /*07aa*/ 	.byte	0x04
	.zero		1


	//   ....[106]....
        /*07ac*/ 	.word	0x00002ba0
        /*07b0*/ 	.word	0x000000ff
        /*07b4*/ 	.word	0x00000000
        /*07b8*/ 	.short	0x010a
        /*07ba*/ 	.byte	0x05
	.zero		1


	//   ....[107]....
        /*07bc*/ 	.word	0x00002c30
        /*07c0*/ 	.word	0x000000ff
        /*07c4*/ 	.word	0x00000000
        /*07c8*/ 	.short	0x010a
        /*07ca*/ 	.byte	0x05
	.zero		1


	//   ....[108]....
        /*07cc*/ 	.word	0x00002cc0
        /*07d0*/ 	.word	0x000000ff
        /*07d4*/ 	.word	0x00000000
        /*07d8*/ 	.short	0x010a
        /*07da*/ 	.byte	0x05
	.zero		1


	//   ....[109]....
        /*07dc*/ 	.word	0x00002d50
        /*07e0*/ 	.word	0x000000ff
        /*07e4*/ 	.word	0x00000000
        /*07e8*/ 	.short	0x010a
        /*07ea*/ 	.byte	0x05
	.zero		1


	//   ....[110]....
        /*07ec*/ 	.word	0x00002de0
        /*07f0*/ 	.word	0x000000ff
        /*07f4*/ 	.word	0x00000000
        /*07f8*/ 	.short	0x010a
        /*07fa*/ 	.byte	0x05
	.zero		1


	//   ....[111]....
        /*07fc*/ 	.word	0x00002e70
        /*0800*/ 	.word	0x000000ff
        /*0804*/ 	.word	0x00000000
        /*0808*/ 	.short	0x010a
        /*080a*/ 	.byte	0x05
	.zero		1


	//   ....[112]....
        /*080c*/ 	.word	0x00002f00
        /*0810*/ 	.word	0x000000ff
        /*0814*/ 	.word	0x00000000
        /*0818*/ 	.short	0x010a
        /*081a*/ 	.byte	0x05
	.zero		1


	//   ....[113]....
        /*081c*/ 	.word	0x00002f90
        /*0820*/ 	.word	0x000000ff
        /*0824*/ 	.word	0x00000000
        /*0828*/ 	.short	0x010a
        /*082a*/ 	.byte	0x05
	.zero		1


	//   ....[114]....
        /*082c*/ 	.word	0x00003020
        /*0830*/ 	.word	0x000000ff
        /*0834*/ 	.word	0x00000000
        /*0838*/ 	.short	0x010a
        /*083a*/ 	.byte	0x05
	.zero		1


	//   ....[115]....
        /*083c*/ 	.word	0x000030b0
        /*0840*/ 	.word	0x000000ff
        /*0844*/ 	.word	0x00000000
        /*0848*/ 	.short	0x010a
        /*084a*/ 	.byte	0x05
	.zero		1


	//   ....[116]....
        /*084c*/ 	.word	0x00003140
        /*0850*/ 	.word	0x000000ff
        /*0854*/ 	.word	0x00000000
        /*0858*/ 	.short	0x010a
        /*085a*/ 	.byte	0x05
	.zero		1


	//   ....[117]....
        /*085c*/ 	.word	0x000031d0
        /*0860*/ 	.word	0x000000ff
        /*0864*/ 	.word	0x00000000
        /*0868*/ 	.short	0x010a
        /*086a*/ 	.byte	0x05
	.zero		1


	//   ....[118]....
        /*086c*/ 	.word	0x00003260
        /*0870*/ 	.word	0x000000ff
        /*0874*/ 	.word	0x00000000
        /*0878*/ 	.short	0x010a
        /*087a*/ 	.byte	0x05
	.zero		1


	//   ....[119]....
        /*087c*/ 	.word	0x000032f0
        /*0880*/ 	.word	0x000000ff
        /*0884*/ 	.word	0x00000000
        /*0888*/ 	.short	0x010a
        /*088a*/ 	.byte	0x05
	.zero		1


	//   ....[120]....
        /*088c*/ 	.word	0x00003380
        /*0890*/ 	.word	0x000000ff
        /*0894*/ 	.word	0x00000000
        /*0898*/ 	.short	0x010a
        /*089a*/ 	.byte	0x05
	.zero		1


	//   ....[121]....
        /*089c*/ 	.word	0x00003410
        /*08a0*/ 	.word	0x000000ff
        /*08a4*/ 	.word	0x00000000
        /*08a8*/ 	.short	0x010a
        /*08aa*/ 	.byte	0x05
	.zero		1


	//   ....[122]....
        /*08ac*/ 	.word	0x000034a0
        /*08b0*/ 	.word	0x000000ff
        /*08b4*/ 	.word	0x00000000
        /*08b8*/ 	.short	0x010a
        /*08ba*/ 	.byte	0x05
	.zero		1


	//   ....[123]....
        /*08bc*/ 	.word	0x00003530
        /*08c0*/ 	.word	0x000000ff
        /*08c4*/ 	.word	0x00000000
        /*08c8*/ 	.short	0x010a
        /*08ca*/ 	.byte	0x05
	.zero		1


	//   ....[124]....
        /*08cc*/ 	.word	0x000035c0
        /*08d0*/ 	.word	0x000000ff
        /*08d4*/ 	.word	0x00000000
        /*08d8*/ 	.short	0x010a
        /*08da*/ 	.byte	0x05
	.zero		1


	//   ....[125]....
        /*08dc*/ 	.word	0x00003650
        /*08e0*/ 	.word	0x000000ff
        /*08e4*/ 	.word	0x00000000
        /*08e8*/ 	.short	0x010a
        /*08ea*/ 	.byte	0x05
	.zero		1


	//   ....[126]....
        /*08ec*/ 	.word	0x000036e0
        /*08f0*/ 	.word	0x000000ff
        /*08f4*/ 	.word	0x00000000
        /*08f8*/ 	.short	0x010a
        /*08fa*/ 	.byte	0x05
	.zero		1


	//   ....[127]....
        /*08fc*/ 	.word	0x00003770
        /*0900*/ 	.word	0x000000ff
        /*0904*/ 	.word	0x00000000
        /*0908*/ 	.short	0x010a
        /*090a*/ 	.byte	0x05
	.zero		1


	//   ....[128]....
        /*090c*/ 	.word	0x00003800
        /*0910*/ 	.word	0x000000ff
        /*0914*/ 	.word	0x00000000
        /*0918*/ 	.short	0x010a
        /*091a*/ 	.byte	0x05
	.zero		1


	//   ....[129]....
        /*091c*/ 	.word	0x00003890
        /*0920*/ 	.word	0x000000ff
        /*0924*/ 	.word	0x00000000
        /*0928*/ 	.short	0x010a
        /*092a*/ 	.byte	0x05
	.zero		1


	//   ....[130]....
        /*092c*/ 	.word	0x00003920
        /*0930*/ 	.word	0x000000ff
        /*0934*/ 	.word	0x00000000
        /*0938*/ 	.short	0x010a
        /*093a*/ 	.byte	0x05
	.zero		1


	//   ....[131]....
        /*093c*/ 	.word	0x000039b0
        /*0940*/ 	.word	0x000000ff
        /*0944*/ 	.word	0x00000000
        /*0948*/ 	.short	0x010a
        /*094a*/ 	.byte	0x05
	.zero		1


	//   ....[132]....
        /*094c*/ 	.word	0x00003a40
        /*0950*/ 	.word	0x000000ff
        /*0954*/ 	.word	0x00000000
        /*0958*/ 	.short	0x010a
        /*095a*/ 	.byte	0x05
	.zero		1


	//   ....[133]....
        /*095c*/ 	.word	0x00003ad0
        /*0960*/ 	.word	0x000000ff
        /*0964*/ 	.word	0x00000000
        /*0968*/ 	.short	0x010a
        /*096a*/ 	.byte	0x05
	.zero		1


	//   ....[134]....
        /*096c*/ 	.word	0x00003b60
        /*0970*/ 	.word	0x000000ff
        /*0974*/ 	.word	0x00000000
        /*0978*/ 	.short	0x010a
        /*097a*/ 	.byte	0x05
	.zero		1


	//   ....[135]....
        /*097c*/ 	.word	0x00003bf0
        /*0980*/ 	.word	0x000000ff
        /*0984*/ 	.word	0x00000000
        /*0988*/ 	.short	0x010a
        /*098a*/ 	.byte	0x05
	.zero		1


	//   ....[136]....
        /*098c*/ 	.word	0x00003c80
        /*0990*/ 	.word	0x000000ff
        /*0994*/ 	.word	0x00000000
        /*0998*/ 	.short	0x010a
        /*099a*/ 	.byte	0x05
	.zero		1


	//   ....[137]....
        /*099c*/ 	.word	0x00003d10
        /*09a0*/ 	.word	0x000000ff
        /*09a4*/ 	.word	0x00000000
        /*09a8*/ 	.short	0x010a
        /*09aa*/ 	.byte	0x05
	.zero		1


	//   ....[138]....
        /*09ac*/ 	.word	0x00003db0
        /*09b0*/ 	.word	0x00000000
        /*09b4*/ 	.word	0x00000000
        /*09b8*/ 	.short	0x010a
        /*09ba*/ 	.byte	0xff
	.zero		1


	//   ....[139]....
        /*09bc*/ 	.word	0x00003ef0
        /*09c0*/ 	.word	0x00000002
        /*09c4*/ 	.word	0x000002d0
        /*09c8*/ 	.short	0x010a
        /*09ca*/ 	.byte	0xff
	.zero		1


	//   ....[140]....
        /*09cc*/ 	.word	0x00003f60
        /*09d0*/ 	.word	0x00000002
        /*09d4*/ 	.word	0x00000000
        /*09d8*/ 	.short	0x0101
        /*09da*/ 	.byte	0xff
	.zero		1


	//   ....[141]....
        /*09dc*/ 	.word	0x00003f80
        /*09e0*/ 	.word	0x000000ff
        /*09e4*/ 	.word	0x00000280
        /*09e8*/ 	.short	0x010a
        /*09ea*/ 	.byte	0x04
	.zero		1


	//   ....[142]....
        /*09ec*/ 	.word	0x000040a0
        /*09f0*/ 	.word	0x00000002
        /*09f4*/ 	.word	0x00000270
        /*09f8*/ 	.short	0x010a
        /*09fa*/ 	.byte	0xff
	.zero		1


	//   ....[143]....
        /*09fc*/ 	.word	0x000041a0
        /*0a00*/ 	.word	0x00000002
        /*0a04*/ 	.word	0x00000000
        /*0a08*/ 	.short	0x0101
        /*0a0a*/ 	.byte	0xff
	.zero		1


	//   ....[144]....
        /*0a0c*/ 	.word	0x00004230
        /*0a10*/ 	.word	0x000000ff
        /*0a14*/ 	.word	0x00000280
        /*0a18*/ 	.short	0x0106
        /*0a1a*/ 	.byte	0x04
	.zero		1


	//   ....[145]....
        /*0a1c*/ 	.word	0x00004250
        /*0a20*/ 	.word	0x000000ff
        /*0a24*/ 	.word	0x00000280
        /*0a28*/ 	.short	0x010a
        /*0a2a*/ 	.byte	0x04
	.zero		1


	//   ....[146]....
        /*0a2c*/ 	.word	0x000042e0
        /*0a30*/ 	.word	0x000000ff
        /*0a34*/ 	.word	0x00000280
        /*0a38*/ 	.short	0x0106
        /*0a3a*/ 	.byte	0x07
	.zero		1


	//   ....[147]....
        /*0a3c*/ 	.word	0x00004320
        /*0a40*/ 	.word	0x00000000
        /*0a44*/ 	.word	0x00000280
        /*0a48*/ 	.short	0x010a
        /*0a4a*/ 	.byte	0xff
	.zero		1


	//   ....[148]....
        /*0a4c*/ 	.word	0x00004820
        /*0a50*/ 	.word	0x00000000
        /*0a54*/ 	.word	0x00000270
        /*0a58*/ 	.short	0x010a
        /*0a5a*/ 	.byte	0xff
	.zero		1


	//   ....[149]....
        /*0a5c*/ 	.word	0x00004920
        /*0a60*/ 	.word	0x00000003
        /*0a64*/ 	.word	0x00000000
        /*0a68*/ 	.short	0x0101
        /*0a6a*/ 	.byte	0xff
	.zero		1


	//   ....[150]....
        /*0a6c*/ 	.word	0x00004930
        /*0a70*/ 	.word	0x000000ff
        /*0a74*/ 	.word	0x00000000
        /*0a78*/ 	.short	0x010a
        /*0a7a*/ 	.byte	0x04
	.zero		1


	//   ....[151]....
        /*0a7c*/ 	.word	0x00004950
        /*0a80*/ 	.word	0x000000ff
        /*0a84*/ 	.word	0x000002b0
        /*0a88*/ 	.short	0x010a
        /*0a8a*/ 	.byte	0x13
	.zero		1


	//   ....[152]....
        /*0a8c*/ 	.word	0x00004a90
        /*0a90*/ 	.word	0x000000ff
        /*0a94*/ 	.word	0x00000000
        /*0a98*/ 	.short	0x010a
        /*0a9a*/ 	.byte	0x06
	.zero		1


	//   ....[153]....
        /*0a9c*/ 	.word	0x00004b90
        /*0aa0*/ 	.word	0x000000ff
        /*0aa4*/ 	.word	0x00000000
        /*0aa8*/ 	.short	0x010a
        /*0aaa*/ 	.byte	0x04
	.zero		1


	//   ....[154]....
        /*0aac*/ 	.word	0x00004d70
        /*0ab0*/ 	.word	0x000000ff
        /*0ab4*/ 	.word	0x00000000
        /*0ab8*/ 	.short	0x010a
        /*0aba*/ 	.byte	0x04
	.zero		1


	//   ....[155]....
        /*0abc*/ 	.word	0x00004e00
        /*0ac0*/ 	.word	0x000000ff
        /*0ac4*/ 	.word	0x00000000
        /*0ac8*/ 	.short	0x010a
        /*0aca*/ 	.byte	0x05
	.zero		1


	//   ....[156]....
        /*0acc*/ 	.word	0x00004e90
        /*0ad0*/ 	.word	0x000000ff
        /*0ad4*/ 	.word	0x00000000
        /*0ad8*/ 	.short	0x010a
        /*0ada*/ 	.byte	0x05
	.zero		1


	//   ....[157]....
        /*0adc*/ 	.word	0x00004f20
        /*0ae0*/ 	.word	0x000000ff
        /*0ae4*/ 	.word	0x00000000
        /*0ae8*/ 	.short	0x010a
        /*0aea*/ 	.byte	0x04
	.zero		1


	//   ....[158]....
        /*0aec*/ 	.word	0x00005480
        /*0af0*/ 	.word	0x00000008
        /*0af4*/ 	.word	0x00000270
        /*0af8*/ 	.short	0x010a
        /*0afa*/ 	.byte	0xff
	.zero		1


	//   ....[159]....
        /*0afc*/ 	.word	0x000055f0
        /*0b00*/ 	.word	0x00000000
        /*0b04*/ 	.word	0x00000000
        /*0b08*/ 	.short	0x0101
        /*0b0a*/ 	.byte	0xff
	.zero		1


	//   ....[160]....
        /*0b0c*/ 	.word	0x00005ad0
        /*0b10*/ 	.word	0x000000ff
        /*0b14*/ 	.word	0x00000268
        /*0b18*/ 	.short	0x010a
        /*0b1a*/ 	.byte	0x15
	.zero		1


	//   ....[161]....
        /*0b1c*/ 	.word	0x00005c60
        /*0b20*/ 	.word	0x000000ff
        /*0b24*/ 	.word	0x00000240
        /*0b28*/ 	.short	0x010a
        /*0b2a*/ 	.byte	0x15
	.zero		1


	//   ....[162]....
        /*0b2c*/ 	.word	0x00005db0
        /*0b30*/ 	.word	0x000000ff
        /*0b34*/ 	.word	0x00000220
        /*0b38*/ 	.short	0x010b
        /*0b3a*/ 	.byte	0x15
	.zero		1


	//   ....[163]....
        /*0b3c*/ 	.word	0x00005dc0
        /*0b40*/ 	.word	0x000000ff
        /*0b44*/ 	.word	0x00000000
        /*0b48*/ 	.short	0x0101
        /*0b4a*/ 	.byte	0x32
	.zero		1


	//   ....[164]....
        /*0b4c*/ 	.word	0x00005dd0
        /*0b50*/ 	.word	0x000000ff
        /*0b54*/ 	.word	0x00000248
        /*0b58*/ 	.short	0x010a
        /*0b5a*/ 	.byte	0x15
	.zero		1


	//   ....[165]....
        /*0b5c*/ 	.word	0x00005f20
        /*0b60*/ 	.word	0x000000ff
        /*0b64*/ 	.word	0x00000228
        /*0b68*/ 	.short	0x010b
        /*0b6a*/ 	.byte	0x15
	.zero		1


	//   ....[166]....
        /*0b6c*/ 	.word	0x00005f30
        /*0b70*/ 	.word	0x000000ff
        /*0b74*/ 	.word	0x00000000
        /*0b78*/ 	.short	0x0101
        /*0b7a*/ 	.byte	0x31
	.zero		1


	//   ....[167]....
        /*0b7c*/ 	.word	0x00005f40
        /*0b80*/ 	.word	0x000000ff
        /*0b84*/ 	.word	0x00000250
        /*0b88*/ 	.short	0x010a
        /*0b8a*/ 	.byte	0x15
	.zero		1


	//   ....[168]....
        /*0b8c*/ 	.word	0x000060a0
        /*0b90*/ 	.word	0x000000ff
        /*0b94*/ 	.word	0x00000230
        /*0b98*/ 	.short	0x010b
        /*0b9a*/ 	.byte	0x15
	.zero		1


	//   ....[169]....
        /*0b9c*/ 	.word	0x000060b0
        /*0ba0*/ 	.word	0x000000ff
        /*0ba4*/ 	.word	0x00000000
        /*0ba8*/ 	.short	0x0101
        /*0baa*/ 	.byte	0x30
	.zero		1


	//   ....[170]....
        /*0bac*/ 	.word	0x000060c0
        /*0bb0*/ 	.word	0x000000ff
        /*0bb4*/ 	.word	0x00000258
        /*0bb8*/ 	.short	0x010a
        /*0bba*/ 	.byte	0x15
	.zero		1


	//   ....[171]....
        /*0bbc*/ 	.word	0x000062c0
        /*0bc0*/ 	.word	0x000000ff
        /*0bc4*/ 	.word	0x00000238
        /*0bc8*/ 	.short	0x010b
        /*0bca*/ 	.byte	0x15
	.zero		1


	//   ....[172]....
        /*0bcc*/ 	.word	0x000062d0
        /*0bd0*/ 	.word	0x000000ff
        /*0bd4*/ 	.word	0x00000000
        /*0bd8*/ 	.short	0x0101
        /*0bda*/ 	.byte	0x2b
	.zero		1


	//   ....[173]....
        /*0bdc*/ 	.word	0x00006300
        /*0be0*/ 	.word	0x000000ff
        /*0be4*/ 	.word	0x00000240
        /*0be8*/ 	.short	0x010a
        /*0bea*/ 	.byte	0x15
	.zero		1


	//   ....[174]....
        /*0bec*/ 	.word	0x00006320
        /*0bf0*/ 	.word	0x000000ff
        /*0bf4*/ 	.word	0x00000248
        /*0bf8*/ 	.short	0x010a
        /*0bfa*/ 	.byte	0x15
	.zero		1


	//   ....[175]....
        /*0bfc*/ 	.word	0x00006340
        /*0c00*/ 	.word	0x000000ff
        /*0c04*/ 	.word	0x00000250
        /*0c08*/ 	.short	0x010a
        /*0c0a*/ 	.byte	0x15
	.zero		1


	//   ....[176]....
        /*0c0c*/ 	.word	0x00006380
        /*0c10*/ 	.word	0x00000000
        /*0c14*/ 	.word	0x00000258
        /*0c18*/ 	.short	0x010a
        /*0c1a*/ 	.byte	0xff
	.zero		1


	//   ....[177]....
        /*0c1c*/ 	.word	0x000066c0
        /*0c20*/ 	.word	0x00000003
        /*0c24*/ 	.word	0x00000270
        /*0c28*/ 	.short	0x010a
        /*0c2a*/ 	.byte	0xff
	.zero		1


	//   ....[178]....
        /*0c2c*/ 	.word	0x00006840
        /*0c30*/ 	.word	0x00000000
        /*0c34*/ 	.word	0x00000000
        /*0c38*/ 	.short	0x0101
        /*0c3a*/ 	.byte	0xff
	.zero		1


	//   ....[179]....
        /*0c3c*/ 	.word	0x00007360
        /*0c40*/ 	.word	0x000000ff
        /*0c44*/ 	.word	0x00000220
        /*0c48*/ 	.short	0x010a
        /*0c4a*/ 	.byte	0x2c
	.zero		1


	//   ....[180]....
        /*0c4c*/ 	.word	0x000073a0
        /*0c50*/ 	.word	0x0000001a
        /*0c54*/ 	.word	0x00000290
        /*0c58*/ 	.short	0x010a
        /*0c5a*/ 	.byte	0xff
	.zero		1


	//   ....[181]....
        /*0c5c*/ 	.word	0x000074b0
        /*0c60*/ 	.word	0x000000ff
        /*0c64*/ 	.word	0x00000220
        /*0c68*/ 	.short	0x010a
        /*0c6a*/ 	.byte	0x2c
	.zero		1


	//   ....[182]....
        /*0c6c*/ 	.word	0x00007590
        /*0c70*/ 	.word	0x0000001a
        /*0c74*/ 	.word	0x00000290
        /*0c78*/ 	.short	0x010a
        /*0c7a*/ 	.byte	0xff
	.zero		1


	//   ....[183]....
        /*0c7c*/ 	.word	0x00007cc0
        /*0c80*/ 	.word	0x00000000
        /*0c84*/ 	.word	0x00000000
        /*0c88*/ 	.short	0x0101
        /*0c8a*/ 	.byte	0xff
	.zero		1


	//   ....[184]....
        /*0c8c*/ 	.word	0x00007cd0
        /*0c90*/ 	.word	0x00000004
        /*0c94*/ 	.word	0x00000220
        /*0c98*/ 	.short	0x010a
        /*0c9a*/ 	.byte	0xff
	.zero		1


	//   ....[185]....
        /*0c9c*/ 	.word	0x00007d90
        /*0ca0*/ 	.word	0x00000004
        /*0ca4*/ 	.word	0x00000220
        /*0ca8*/ 	.short	0x010a
        /*0caa*/ 	.byte	0xff
	.zero		1


	//   ....[186]....
        /*0cac*/ 	.word	0x00008550
        /*0cb0*/ 	.word	0x00000000
        /*0cb4*/ 	.word	0x00000000
        /*0cb8*/ 	.short	0x0101
        /*0cba*/ 	.byte	0xff
	.zero		1


	//   ....[187]....
        /*0cbc*/ 	.word	0x00008570
        /*0cc0*/ 	.word	0x00000002
        /*0cc4*/ 	.word	0x00000220
        /*0cc8*/ 	.short	0x010a
        /*0cca*/ 	.byte	0xff
	.zero		1


	//   ....[188]....
        /*0ccc*/ 	.word	0x00008620
        /*0cd0*/ 	.word	0x00000002
        /*0cd4*/ 	.word	0x00000220
        /*0cd8*/ 	.short	0x010a
        /*0cda*/ 	.byte	0xff
	.zero		1


	//   ....[189]....
        /*0cdc*/ 	.word	0x00008dd0
        /*0ce0*/ 	.word	0x00000000
        /*0ce4*/ 	.word	0x00000000
        /*0ce8*/ 	.short	0x0101
        /*0cea*/ 	.byte	0xff
	.zero		1


	//   ....[190]....
        /*0cec*/ 	.word	0x00008df0
        /*0cf0*/ 	.word	0x00000003
        /*0cf4*/ 	.word	0x00000220
        /*0cf8*/ 	.short	0x010a
        /*0cfa*/ 	.byte	0xff
	.zero		1


	//   ....[191]....
        /*0cfc*/ 	.word	0x00008ea0
        /*0d00*/ 	.word	0x00000003
        /*0d04*/ 	.word	0x00000220
        /*0d08*/ 	.short	0x010a
        /*0d0a*/ 	.byte	0xff
	.zero		1


	//   ....[192]....
        /*0d0c*/ 	.word	0x000092b0
        /*0d10*/ 	.word	0x000000ff
        /*0d14*/ 	.word	0x00000000
        /*0d18*/ 	.short	0x0101
        /*0d1a*/ 	.byte	0x04
	.zero		1


	//   ....[193]....
        /*0d1c*/ 	.word	0x000096c0
        /*0d20*/ 	.word	0x00000000
        /*0d24*/ 	.word	0x00000000
        /*0d28*/ 	.short	0x0101
        /*0d2a*/ 	.byte	0xff
	.zero		1


	//   ....[194]....
        /*0d2c*/ 	.word	0x00009970
        /*0d30*/ 	.word	0x000000ff
        /*0d34*/ 	.word	0x00000000
        /*0d38*/ 	.short	0x0101
        /*0d3a*/ 	.byte	0x04
	.zero		1


	//   ....[195]....
        /*0d3c*/ 	.word	0x00009990
        /*0d40*/ 	.word	0x00000000
        /*0d44*/ 	.word	0x000002e0
        /*0d48*/ 	.short	0x010a
        /*0d4a*/ 	.byte	0xff
	.zero		1


	//   ....[196]....
        /*0d4c*/ 	.word	0x000099f0
        /*0d50*/ 	.word	0x00000000
        /*0d54*/ 	.word	0x00000110
        /*0d58*/ 	.short	0x010a
        /*0d5a*/ 	.byte	0xff
	.zero		1


	//   ....[197]....
        /*0d5c*/ 	.word	0x00009a50
        /*0d60*/ 	.word	0x00000000
        /*0d64*/ 	.word	0x00000110
        /*0d68*/ 	.short	0x010a
        /*0d6a*/ 	.byte	0xff
	.zero		1


	//   ....[198]....
        /*0d6c*/ 	.word	0x00009aa0
        /*0d70*/ 	.word	0x00000003
        /*0d74*/ 	.word	0x00000270
        /*0d78*/ 	.short	0x010a
        /*0d7a*/ 	.byte	0xff
	.zero		1


	//   ....[199]....
        /*0d7c*/ 	.word	0x00009b00
        /*0d80*/ 	.word	0x00000000
        /*0d84*/ 	.word	0x00000000
        /*0d88*/ 	.short	0x010a
        /*0d8a*/ 	.byte	0xff
	.zero		1


	//   ....[200]....
        /*0d8c*/ 	.word	0x00009b60
        /*0d90*/ 	.word	0x00000000
        /*0d94*/ 	.word	0x00000000
        /*0d98*/ 	.short	0x010a
        /*0d9a*/ 	.byte	0xff
	.zero		1


	//   ....[201]....
        /*0d9c*/ 	.word	0x00009bc0
        /*0da0*/ 	.word	0x00000000
        /*0da4*/ 	.word	0x00000000
        /*0da8*/ 	.short	0x010a
        /*0daa*/ 	.byte	0xff
	.zero		1


	//   ....[202]....
        /*0dac*/ 	.word	0x00009c20
        /*0db0*/ 	.word	0x00000000
        /*0db4*/ 	.word	0x00000000
        /*0db8*/ 	.short	0x010a
        /*0dba*/ 	.byte	0xff
	.zero		1


	//   ....[203]....
        /*0dbc*/ 	.word	0x00009c80
        /*0dc0*/ 	.word	0x00000000
        /*0dc4*/ 	.word	0x00000000
        /*0dc8*/ 	.short	0x010a
        /*0dca*/ 	.byte	0xff
	.zero		1


	//   ....[204]....
        /*0dcc*/ 	.word	0x00009ce0
        /*0dd0*/ 	.word	0x00000000
        /*0dd4*/ 	.word	0x00000000
        /*0dd8*/ 	.short	0x010a
        /*0dda*/ 	.byte	0xff
	.zero		1


	//   ....[205]....
        /*0ddc*/ 	.word	0x00009d40
        /*0de0*/ 	.word	0x00000000
        /*0de4*/ 	.word	0x00000000
        /*0de8*/ 	.short	0x010a
        /*0dea*/ 	.byte	0xff
	.zero		1


	//   ....[206]....
        /*0dec*/ 	.word	0x00009da0
        /*0df0*/ 	.word	0x00000000
        /*0df4*/ 	.word	0x00000000
        /*0df8*/ 	.short	0x010a
        /*0dfa*/ 	.byte	0xff
	.zero		1


	//   ....[207]....
        /*0dfc*/ 	.word	0x00009e00
        /*0e00*/ 	.word	0x00000000
        /*0e04*/ 	.word	0x00000000
        /*0e08*/ 	.short	0x010a
        /*0e0a*/ 	.byte	0xff
	.zero		1


	//   ....[208]....
        /*0e0c*/ 	.word	0x00009e60
        /*0e10*/ 	.word	0x00000000
        /*0e14*/ 	.word	0x00000000
        /*0e18*/ 	.short	0x010a
        /*0e1a*/ 	.byte	0xff
	.zero		1


	//   ....[209]....
        /*0e1c*/ 	.word	0x00009ec0
        /*0e20*/ 	.word	0x00000000
        /*0e24*/ 	.word	0x00000000
        /*0e28*/ 	.short	0x010a
        /*0e2a*/ 	.byte	0xff
	.zero		1


	//   ....[210]....
        /*0e2c*/ 	.word	0x00009f20
        /*0e30*/ 	.word	0x00000000
        /*0e34*/ 	.word	0x00000000
        /*0e38*/ 	.short	0x010a
        /*0e3a*/ 	.byte	0xff
	.zero		1


	//   ....[211]....
        /*0e3c*/ 	.word	0x00009f80
        /*0e40*/ 	.word	0x00000000
        /*0e44*/ 	.word	0x00000000
        /*0e48*/ 	.short	0x010a
        /*0e4a*/ 	.byte	0xff
	.zero		1


	//   ....[212]....
        /*0e4c*/ 	.word	0x00009fe0
        /*0e50*/ 	.word	0x00000000
        /*0e54*/ 	.word	0x00000000
        /*0e58*/ 	.short	0x010a
        /*0e5a*/ 	.byte	0xff
	.zero		1


	//   ....[213]....
        /*0e5c*/ 	.word	0x0000a040
        /*0e60*/ 	.word	0x00000000
        /*0e64*/ 	.word	0x00000000
        /*0e68*/ 	.short	0x010a
        /*0e6a*/ 	.byte	0xff
	.zero		1


	//   ....[214]....
        /*0e6c*/ 	.word	0x0000a0a0
        /*0e70*/ 	.word	0x00000000
        /*0e74*/ 	.word	0x00000000
        /*0e78*/ 	.short	0x010a
        /*0e7a*/ 	.byte	0xff
	.zero		1


	//   ....[215]....
        /*0e7c*/ 	.word	0x0000a100
        /*0e80*/ 	.word	0x00000000
        /*0e84*/ 	.word	0x00000000
        /*0e88*/ 	.short	0x010a
        /*0e8a*/ 	.byte	0xff
	.zero		1


	//   ....[216]....
        /*0e8c*/ 	.word	0x0000a160
        /*0e90*/ 	.word	0x00000000
        /*0e94*/ 	.word	0x00000000
        /*0e98*/ 	.short	0x010a
        /*0e9a*/ 	.byte	0xff
	.zero		1


	//   ....[217]....
        /*0e9c*/ 	.word	0x0000a1c0
        /*0ea0*/ 	.word	0x00000000
        /*0ea4*/ 	.word	0x00000000
        /*0ea8*/ 	.short	0x010a
        /*0eaa*/ 	.byte	0xff
	.zero		1


	//   ....[218]....
        /*0eac*/ 	.word	0x0000a220
        /*0eb0*/ 	.word	0x00000000
        /*0eb4*/ 	.word	0x00000000
        /*0eb8*/ 	.short	0x010a
        /*0eba*/ 	.byte	0xff
	.zero		1


	//   ....[219]....
        /*0ebc*/ 	.word	0x0000a280
        /*0ec0*/ 	.word	0x00000000
        /*0ec4*/ 	.word	0x00000000
        /*0ec8*/ 	.short	0x010a
        /*0eca*/ 	.byte	0xff
	.zero		1


	//   ....[220]....
        /*0ecc*/ 	.word	0x0000a2e0
        /*0ed0*/ 	.word	0x00000000
        /*0ed4*/ 	.word	0x00000000
        /*0ed8*/ 	.short	0x010a
        /*0eda*/ 	.byte	0xff
	.zero		1


	//   ....[221]....
        /*0edc*/ 	.word	0x0000a340
        /*0ee0*/ 	.word	0x00000000
        /*0ee4*/ 	.word	0x00000000
        /*0ee8*/ 	.short	0x010a
        /*0eea*/ 	.byte	0xff
	.zero		1


	//   ....[222]....
        /*0eec*/ 	.word	0x0000a3a0
        /*0ef0*/ 	.word	0x00000000
        /*0ef4*/ 	.word	0x00000000
        /*0ef8*/ 	.short	0x010a
        /*0efa*/ 	.byte	0xff
	.zero		1


	//   ....[223]....
        /*0efc*/ 	.word	0x0000a400
        /*0f00*/ 	.word	0x00000000
        /*0f04*/ 	.word	0x00000000
        /*0f08*/ 	.short	0x010a
        /*0f0a*/ 	.byte	0xff
	.zero		1


	//   ....[224]....
        /*0f0c*/ 	.word	0x0000a460
        /*0f10*/ 	.word	0x00000000
        /*0f14*/ 	.word	0x00000000
        /*0f18*/ 	.short	0x010a
        /*0f1a*/ 	.byte	0xff
	.zero		1


	//   ....[225]....
        /*0f1c*/ 	.word	0x0000a4c0
        /*0f20*/ 	.word	0x00000000
        /*0f24*/ 	.word	0x00000000
        /*0f28*/ 	.short	0x010a
        /*0f2a*/ 	.byte	0xff
	.zero		1


	//   ....[226]....
        /*0f2c*/ 	.word	0x0000a520
        /*0f30*/ 	.word	0x00000000
        /*0f34*/ 	.word	0x00000000
        /*0f38*/ 	.short	0x010a
        /*0f3a*/ 	.byte	0xff
	.zero		1


	//   ....[227]....
        /*0f3c*/ 	.word	0x0000a580
        /*0f40*/ 	.word	0x00000000
        /*0f44*/ 	.word	0x00000000
        /*0f48*/ 	.short	0x010a
        /*0f4a*/ 	.byte	0xff
	.zero		1


	//   ....[228]....
        /*0f4c*/ 	.word	0x0000a5e0
        /*0f50*/ 	.word	0x00000000
        /*0f54*/ 	.word	0x00000000
        /*0f58*/ 	.short	0x010a
        /*0f5a*/ 	.byte	0xff
	.zero		1


	//   ....[229]....
        /*0f5c*/ 	.word	0x0000a640
        /*0f60*/ 	.word	0x00000000
        /*0f64*/ 	.word	0x00000000
        /*0f68*/ 	.short	0x010a
        /*0f6a*/ 	.byte	0xff
	.zero		1


	//   ....[230]....
        /*0f6c*/ 	.word	0x0000a6a0
        /*0f70*/ 	.word	0x00000000
        /*0f74*/ 	.word	0x00000000
        /*0f78*/ 	.short	0x010a
        /*0f7a*/ 	.byte	0xff
	.zero		1


	//   ....[231]....
        /*0f7c*/ 	.word	0x0000a700
        /*0f80*/ 	.word	0x00000000
        /*0f84*/ 	.word	0x00000000
        /*0f88*/ 	.short	0x010a
        /*0f8a*/ 	.byte	0xff
	.zero		1


	//   ....[232]....
        /*0f8c*/ 	.word	0x0000a750
        /*0f90*/ 	.word	0x00000002
        /*0f94*/ 	.word	0x000002d0
        /*0f98*/ 	.short	0x010a
        /*0f9a*/ 	.byte	0xff
	.zero		1


	//   ....[233]....
        /*0f9c*/ 	.word	0x0000a7b0
        /*0fa0*/ 	.word	0x00000002
        /*0fa4*/ 	.word	0x00000280
        /*0fa8*/ 	.short	0x010a
        /*0faa*/ 	.byte	0xff
	.zero		1


	//   ....[234]....
        /*0fac*/ 	.word	0x0000a800
        /*0fb0*/ 	.word	0x00000002
        /*0fb4*/ 	.word	0x00000270
        /*0fb8*/ 	.short	0x010a
        /*0fba*/ 	.byte	0xff
	.zero		1


	//   ....[235]....
        /*0fbc*/ 	.word	0x0000a860
        /*0fc0*/ 	.word	0x00000000
        /*0fc4*/ 	.word	0x00000280
        /*0fc8*/ 	.short	0x010a
        /*0fca*/ 	.byte	0xff
	.zero		1


	//   ....[236]....
        /*0fcc*/ 	.word	0x0000a8b0
        /*0fd0*/ 	.word	0x00000000
        /*0fd4*/ 	.word	0x00000270
        /*0fd8*/ 	.short	0x010a
        /*0fda*/ 	.byte	0xff
	.zero		1


	//   ....[237]....
        /*0fdc*/ 	.word	0x0000a910
        /*0fe0*/ 	.word	0x00000002
        /*0fe4*/ 	.word	0x000002b0
        /*0fe8*/ 	.short	0x010a
        /*0fea*/ 	.byte	0xff
	.zero		1


	//   ....[238]....
        /*0fec*/ 	.word	0x0000a970
        /*0ff0*/ 	.word	0x00000000
        /*0ff4*/ 	.word	0x00000000
        /*0ff8*/ 	.short	0x010a
        /*0ffa*/ 	.byte	0xff
	.zero		1


	//   ....[239]....
        /*0ffc*/ 	.word	0x0000a9d0
        /*1000*/ 	.word	0x00000000
        /*1004*/ 	.word	0x00000000
        /*1008*/ 	.short	0x010a
        /*100a*/ 	.byte	0xff
	.zero		1


	//   ....[240]....
        /*100c*/ 	.word	0x0000aa30
        /*1010*/ 	.word	0x00000000
        /*1014*/ 	.word	0x00000000
        /*1018*/ 	.short	0x010a
        /*101a*/ 	.byte	0xff
	.zero		1


	//   ....[241]....
        /*101c*/ 	.word	0x0000aa90
        /*1020*/ 	.word	0x00000000
        /*1024*/ 	.word	0x00000000
        /*1028*/ 	.short	0x010a
        /*102a*/ 	.byte	0xff
	.zero		1


	//   ....[242]....
        /*102c*/ 	.word	0x0000aaf0
        /*1030*/ 	.word	0x00000000
        /*1034*/ 	.word	0x00000000
        /*1038*/ 	.short	0x010a
        /*103a*/ 	.byte	0xff
	.zero		1


	//   ....[243]....
        /*103c*/ 	.word	0x0000ab40
        /*1040*/ 	.word	0x00000008
        /*1044*/ 	.word	0x00000270
        /*1048*/ 	.short	0x010a
        /*104a*/ 	.byte	0xff
	.zero		1


	//   ....[244]....
        /*104c*/ 	.word	0x0000aba0
        /*1050*/ 	.word	0x00000000
        /*1054*/ 	.word	0x00000268
        /*1058*/ 	.short	0x010a
        /*105a*/ 	.byte	0xff
	.zero		1


	//   ....[245]....
        /*105c*/ 	.word	0x0000ac00
        /*1060*/ 	.word	0x00000000
        /*1064*/ 	.word	0x00000240
        /*1068*/ 	.short	0x010a
        /*106a*/ 	.byte	0xff
	.zero		1


	//   ....[246]....
        /*106c*/ 	.word	0x0000ac60
        /*1070*/ 	.word	0x00000000
        /*1074*/ 	.word	0x00000248
        /*1078*/ 	.short	0x010a
        /*107a*/ 	.byte	0xff
	.zero		1


	//   ....[247]....
        /*107c*/ 	.word	0x0000acc0
        /*1080*/ 	.word	0x00000000
        /*1084*/ 	.word	0x00000250
        /*1088*/ 	.short	0x010a
        /*108a*/ 	.byte	0xff
	.zero		1


	//   ....[248]....
        /*108c*/ 	.word	0x0000ad20
        /*1090*/ 	.word	0x00000000
        /*1094*/ 	.word	0x00000258
        /*1098*/ 	.short	0x010a
        /*109a*/ 	.byte	0xff
	.zero		1


	//   ....[249]....
        /*109c*/ 	.word	0x0000ad80
        /*10a0*/ 	.word	0x00000000
        /*10a4*/ 	.word	0x00000240
        /*10a8*/ 	.short	0x010a
        /*10aa*/ 	.byte	0xff
	.zero		1


	//   ....[250]....
        /*10ac*/ 	.word	0x0000ade0
        /*10b0*/ 	.word	0x00000000
        /*10b4*/ 	.word	0x00000248
        /*10b8*/ 	.short	0x010a
        /*10ba*/ 	.byte	0xff
	.zero		1


	//   ....[251]....
        /*10bc*/ 	.word	0x0000ae40
        /*10c0*/ 	.word	0x00000000
        /*10c4*/ 	.word	0x00000250
        /*10c8*/ 	.short	0x010a
        /*10ca*/ 	.byte	0xff
	.zero		1


	//   ....[252]....
        /*10cc*/ 	.word	0x0000ae90
        /*10d0*/ 	.word	0x00000003
        /*10d4*/ 	.word	0x00000270
        /*10d8*/ 	.short	0x010a
        /*10da*/ 	.byte	0xff
	.zero		1


	//   ....[253]....
        /*10dc*/ 	.word	0x0000aef0
        /*10e0*/ 	.word	0x00000000
        /*10e4*/ 	.word	0x00000220
        /*10e8*/ 	.short	0x010a
        /*10ea*/ 	.byte	0xff
	.zero		1


	//   ....[254]....
        /*10ec*/ 	.word	0x0000af40
        /*10f0*/ 	.word	0x0000001a
        /*10f4*/ 	.word	0x00000290
        /*10f8*/ 	.short	0x010a
        /*10fa*/ 	.byte	0xff
	.zero		1


	//   ....[255]....
        /*10fc*/ 	.word	0x0000af90
        /*1100*/ 	.word	0x00000004
        /*1104*/ 	.word	0x00000220
        /*1108*/ 	.short	0x010a
        /*110a*/ 	.byte	0xff
	.zero		1


	//   ....[0]....
        /*110c*/ 	.word	0x0000afe0
        /*1110*/ 	.word	0x00000002
        /*1114*/ 	.word	0x00000220
        /*1118*/ 	.short	0x010a
        /*111a*/ 	.byte	0xff
	.zero		1


	//   ....[1]....
        /*111c*/ 	.word	0x0000b030
        /*1120*/ 	.word	0x00000003
        /*1124*/ 	.word	0x00000220
        /*1128*/ 	.short	0x010a
        /*112a*/ 	.byte	0xff
	.zero		1


	//----- nvinfo : EIATTR_NUM_MBARRIERS
	.align		4
.L_47:
        /*112c*/ 	.byte	0x03, 0x38
        /*112e*/ 	.short	0x005e


	//----- nvinfo : EIATTR_EXIT_INSTR_OFFSETS
	.align		4
        /*1130*/ 	.byte	0x04, 0x1c
        /*1132*/ 	.short	(.L_49 - .L_48)


	//   ....[0]....
.L_48:
        /*1134*/ 	.word	0x00003de0


	//   ....[1]....
        /*1138*/ 	.word	0x000042f0


	//   ....[2]....
        /*113c*/ 	.word	0x00004350


	//   ....[3]....
        /*1140*/ 	.word	0x00005180


	//   ....[4]....
        /*1144*/ 	.word	0x000063b0


	//   ....[5]....
        /*1148*/ 	.word	0x000063f0


	//   ....[6]....
        /*114c*/ 	.word	0x00009850


	//   ....[7]....
        /*1150*/ 	.word	0x000098d0


	//   ....[8]....
        /*1154*/ 	.word	0x00009900


	//   ....[9]....
        /*1158*/ 	.word	0x00009980


	//----- nvinfo : EIATTR_MAX_THREADS
	.align		4
.L_49:
        /*115c*/ 	.byte	0x04, 0x05
        /*115e*/ 	.short	(.L_51 - .L_50)
.L_50:
        /*1160*/ 	.word	0x00000100
        /*1164*/ 	.word	0x00000001
        /*1168*/ 	.word	0x00000001


	//----- nvinfo : EIATTR_CRS_STACK_SIZE
	.align		4
.L_51:
        /*116c*/ 	.byte	0x04, 0x1e
        /*116e*/ 	.short	(.L_53 - .L_52)
.L_52:
        /*1170*/ 	.word	0x00000000


	//----- nvinfo : EIATTR_CBANK_PARAM_SIZE
	.align		4
.L_53:
        /*1174*/ 	.byte	0x03, 0x19
        /*1176*/ 	.short	0x0800


	//----- nvinfo : EIATTR_PARAM_CBANK
	.align		4
        /*1178*/ 	.byte	0x04, 0x0a
        /*117a*/ 	.short	(.L_55 - .L_54)
	.align		4
.L_54:
        /*117c*/ 	.word	index@(.nv.constant0._ZN7cutlass13device_kernelINS_4gemm6kernel13GemmUniversalIN4cute5tupleIJiiiiEEENS1_10collective13CollectiveMmaINS1_35MainloopSm100TmaUmmaWarpSpecializedILi34ELi2ELi4ENS5_IJNS4_1CILi2EEENSA_ILi1EEESC_EEEEENS5_IJNSA_ILi64EEENSA_ILi128EEENSA_ILi16EEEEEENS_6half_tENS5_IJlSC_lEEESJ_SK_NS4_8TiledMMAINS4_8MMA_AtomIJNS4_20SM100_MMA_F16BF16_SSISJ_SJ_fLi64ELi128ELNS4_4UMMA5MajorE0ELSP_0ELNSO_7ScaleInE0ELSQ_0EEEEEENS4_6LayoutINS5_IJSC_SC_SC_EEENS5_IJNSA_ILi0EEESV_SV_EEEEENS5_IJNS4_10UnderscoreESY_SY_EEEEENS4_13SM90_TMA_LOADENS4_14ComposedLayoutINS4_7SwizzleILi1ELi4ELi3EEENS4_18smem_ptr_flag_bitsILi16EEENST_INS5_IJNSA_ILi8EEESH_EEENS5_IJSH_SC_EEEEEEEvNS4_8identityENS4_23SM90_TMA_LOAD_MULTICASTES1B_vS1C_EENS_8epilogue10collective18CollectiveEpilogueINS1F_23Sm100TmaWarpSpecializedILi4ELi2ELi16ELb1ELb0EEEJSI_NS5_IJNST_ISF_SC_EENST_INSA_ILi32EEESC_EEEEESJ_SK_SJ_SK_NS1F_6fusion15FusionCallbacksIS1J_NS1O_17LinearCombinationISJ_fSJ_fLNS_15FloatRoundStyleE2EEESI_S1N_JEEENS4_5SM1004TMEM4LOAD26SM100_TMEM_LOAD_16dp256b4xES11_NS12_INS13_ILi2ELi4ELi3EEES16_NST_INS5_IJS17_S1L_EEENS5_IJS1L_SC_EEEEEEENS4_17SM75_U32x4_LDSM_NENS4_14SM90_TMA_STOREES22_NS4_17SM90_U32x4_STSM_NENS4_39AutoVectorizingCopyWithAssumedAlignmentILi128EEEEEEvvEEEEvNT_6ParamsE)
        /*1180*/ 	.short	0x0380
        /*1182*/ 	.short	0x0800


	//----- nvinfo : EIATTR_SW_WAR
	.align		4
.L_55:
        /*1184*/ 	.byte	0x04, 0x36
        /*1186*/ 	.short	(.L_57 - .L_56)
.L_56:
        /*1188*/ 	.word	0x00000008
.L_57:


//--------------------- .nv.callgraph             --------------------------
	.section	.nv.callgraph,"",@"SHT_CUDA_CALLGRAPH"
	.align	4
	.sectionentsize	8
	.align		4
        /*0000*/ 	.word	0x00000000
	.align		4
        /*0004*/ 	.word	0xffffffff
	.align		4
        /*0008*/ 	.word	index@(_ZN7cutlass13device_kernelINS_4gemm6kernel13GemmUniversalIN4cute5tupleIJiiiiEEENS1_10collective13CollectiveMmaINS1_35MainloopSm100TmaUmmaWarpSpecializedILi34ELi2ELi4ENS5_IJNS4_1CILi2EEENSA_ILi1EEESC_EEEEENS5_IJNSA_ILi64EEENSA_ILi128EEENSA_ILi16EEEEEENS_6half_tENS5_IJlSC_lEEESJ_SK_NS4_8TiledMMAINS4_8MMA_AtomIJNS4_20SM100_MMA_F16BF16_SSISJ_SJ_fLi64ELi128ELNS4_4UMMA5MajorE0ELSP_0ELNSO_7ScaleInE0ELSQ_0EEEEEENS4_6LayoutINS5_IJSC_SC_SC_EEENS5_IJNSA_ILi0EEESV_SV_EEEEENS5_IJNS4_10UnderscoreESY_SY_EEEEENS4_13SM90_TMA_LOADENS4_14ComposedLayoutINS4_7SwizzleILi1ELi4ELi3EEENS4_18smem_ptr_flag_bitsILi16EEENST_INS5_IJNSA_ILi8EEESH_EEENS5_IJSH_SC_EEEEEEEvNS4_8identityENS4_23SM90_TMA_LOAD_MULTICASTES1B_vS1C_EENS_8epilogue10collective18CollectiveEpilogueINS1F_23Sm100TmaWarpSpecializedILi4ELi2ELi16ELb1ELb0EEEJSI_NS5_IJNST_ISF_SC_EENST_INSA_ILi32EEESC_EEEEESJ_SK_SJ_SK_NS1F_6fusion15FusionCallbacksIS1J_NS1O_17LinearCombinationISJ_fSJ_fLNS_15FloatRoundStyleE2EEESI_S1N_JEEENS4_5SM1004TMEM4LOAD26SM100_TMEM_LOAD_16dp256b4xES11_NS12_INS13_ILi2ELi4ELi3EEES16_NST_INS5_IJS17_S1L_EEENS5_IJS1L_SC_EEEEEEENS4_17SM75_U32x4_LDSM_NENS4_14SM90_TMA_STOREES22_NS4_17SM90_U32x4_STSM_NENS4_39AutoVectorizingCopyWithAssumedAlignmentILi128EEEEEEvvEEEEvNT_6ParamsE)
	.align		4
        /*000c*/ 	.word	index@(__assertfail)
	.align		4
        /*0010*/ 	.word	0x00000000
	.align		4
        /*0014*/ 	.word	0xfffffffe
	.align		4
        /*0018*/ 	.word	0x00000000
	.align		4
        /*001c*/ 	.word	0xfffffffd
	.align		4
        /*0020*/ 	.word	0x00000000
	.align		4
        /*0024*/ 	.word	0xfffffffc


//--------------------- .nv.constant4             --------------------------
	.section	.nv.constant4,"a",@progbits
	.align	8
	.align		8
.nv.constant4:
        /*0000*/ 	.dword	__assertfail
	.align		8
        /*0008*/ 	.dword	__unnamed_1
	.align		8
        /*0010*/ 	.dword	__unnamed_2
	.align		8
        /*0018*/ 	.dword	_ZN40_INTERNAL_36c18e3d_4_k_cu_f99f0558_206834cuda3std3__45__cpo5beginE
	.align		8
        /*0020*/ 	.dword	_ZN40_INTERNAL_36c18e3d_4_k_cu_f99f0558_206834cuda3std3__45__cpo3endE
	.align		8
        /*0028*/ 	.dword	_ZN40_INTERNAL_36c18e3d_4_k_cu_f99f0558_206834cuda3std3__45__cpo6cbeginE
	.align		8
        /*0030*/ 	.dword	_ZN40_INTERNAL_36c18e3d_4_k_cu_f99f0558_206834cuda3std3__45__cpo4cendE
	.align		8
        /*0038*/ 	.dword	_ZN40_INTERNAL_36c18e3d_4_k_cu_f99f0558_206834cuda3std3__442_GLOBAL__N__36c18e3d_4_k_cu_f99f0558_206836ignoreE
	.align		8
        /*0040*/ 	.dword	_ZN40_INTERNAL_36c18e3d_4_k_cu_f99f0558_206834cuda3std3__419piecewise_constructE
	.align		8
        /*0048*/ 	.dword	_ZN40_INTERNAL_36c18e3d_4_k_cu_f99f0558_206834cuda3std3__48in_placeE
	.align		8
        /*0050*/ 	.dword	_ZN40_INTERNAL_36c18e3d_4_k_cu_f99f0558_206834cuda3std6ranges3__45__cpo4swapE
	.align		8
        /*0058*/ 	.dword	_ZN40_INTERNAL_36c18e3d_4_k_cu_f99f0558_206834cuda3std6ranges3__45__cpo9iter_moveE
	.align		8
        /*0060*/ 	.dword	_ZN40_INTERNAL_36c18e3d_4_k_cu_f99f0558_206834cute7productE
	.align		8
        /*0068*/ 	.dword	_ZN40_INTERNAL_36c18e3d_4_k_cu_f99f0558_206834cute1_E
	.align		8
        /*0070*/ 	.dword	$str$25
	.align		8
        /*0078*/ 	.dword	$str$26
	.align		8
        /*0080*/ 	.dword	$str$27
	.align		8
        /*0088*/ 	.dword	$str$28


//--------------------- .text._ZN7cutlass13device_kernelINS_4gemm6kernel13GemmUniversalIN4cute5tupleIJiiiiEEENS1_10collective13CollectiveMmaINS1_35MainloopSm100TmaUmmaWarpSpecializedILi34ELi2ELi4ENS5_IJNS4_1CILi2EEENSA_ILi1EEESC_EEEEENS5_IJNSA_ILi64EEENSA_ILi128EEENSA_ILi16EEEEEENS_6half_tENS5_IJlSC_lEEESJ_SK_NS4_8TiledMMAINS4_8MMA_AtomIJNS4_20SM100_MMA_F16BF16_SSISJ_SJ_fLi64ELi128ELNS4_4UMMA5MajorE0ELSP_0ELNSO_7ScaleInE0ELSQ_0EEEEEENS4_6LayoutINS5_IJSC_SC_SC_EEENS5_IJNSA_ILi0EEESV_SV_EEEEENS5_IJNS4_10UnderscoreESY_SY_EEEEENS4_13SM90_TMA_LOADENS4_14ComposedLayoutINS4_7SwizzleILi1ELi4ELi3EEENS4_18smem_ptr_flag_bitsILi16EEENST_INS5_IJNSA_ILi8EEESH_EEENS5_IJSH_SC_EEEEEEEvNS4_8identityENS4_23SM90_TMA_LOAD_MULTICASTES1B_vS1C_EENS_8epilogue10collective18CollectiveEpilogueINS1F_23Sm100TmaWarpSpecializedILi4ELi2ELi16ELb1ELb0EEEJSI_NS5_IJNST_ISF_SC_EENST_INSA_ILi32EEESC_EEEEESJ_SK_SJ_SK_NS1F_6fusion15FusionCallbacksIS1J_NS1O_17LinearCombinationISJ_fSJ_fLNS_15FloatRoundStyleE2EEESI_S1N_JEEENS4_5SM1004TMEM4LOAD26SM100_TMEM_LOAD_16dp256b4xES11_NS12_INS13_ILi2ELi4ELi3EEES16_NST_INS5_IJS17_S1L_EEENS5_IJS1L_SC_EEEEEEENS4_17SM75_U32x4_LDSM_NENS4_14SM90_TMA_STOREES22_NS4_17SM90_U32x4_STSM_NENS4_39AutoVectorizingCopyWithAssumedAlignmentILi128EEEEEEvvEEEEvNT_6ParamsE --------------------------
	.section	.text._ZN7cutlass13device_kernelINS_4gemm6kernel13GemmUniversalIN4cute5tupleIJiiiiEEENS1_10collective13CollectiveMmaINS1_35MainloopSm100TmaUmmaWarpSpecializedILi34ELi2ELi4ENS5_IJNS4_1CILi2EEENSA_ILi1EEESC_EEEEENS5_IJNSA_ILi64EEENSA_ILi128EEENSA_ILi16EEEEEENS_6half_tENS5_IJlSC_lEEESJ_SK_NS4_8TiledMMAINS4_8MMA_AtomIJNS4_20SM100_MMA_F16BF16_SSISJ_SJ_fLi64ELi128ELNS4_4UMMA5MajorE0ELSP_0ELNSO_7ScaleInE0ELSQ_0EEEEEENS4_6LayoutINS5_IJSC_SC_SC_EEENS5_IJNSA_ILi0EEESV_SV_EEEEENS5_IJNS4_10UnderscoreESY_SY_EEEEENS4_13SM90_TMA_LOADENS4_14ComposedLayoutINS4_7SwizzleILi1ELi4ELi3EEENS4_18smem_ptr_flag_bitsILi16EEENST_INS5_IJNSA_ILi8EEESH_EEENS5_IJSH_SC_EEEEEEEvNS4_8identityENS4_23SM90_TMA_LOAD_MULTICASTES1B_vS1C_EENS_8epilogue10collective18CollectiveEpilogueINS1F_23Sm100TmaWarpSpecializedILi4ELi2ELi16ELb1ELb0EEEJSI_NS5_IJNST_ISF_SC_EENST_INSA_ILi32EEESC_EEEEESJ_SK_SJ_SK_NS1F_6fusion15FusionCallbacksIS1J_NS1O_17LinearCombinationISJ_fSJ_fLNS_15FloatRoundStyleE2EEESI_S1N_JEEENS4_5SM1004TMEM4LOAD26SM100_TMEM_LOAD_16dp256b4xES11_NS12_INS13_ILi2ELi4ELi3EEES16_NST_INS5_IJS17_S1L_EEENS5_IJS1L_SC_EEEEEEENS4_17SM75_U32x4_LDSM_NENS4_14SM90_TMA_STOREES22_NS4_17SM90_U32x4_STSM_NENS4_39AutoVectorizingCopyWithAssumedAlignmentILi128EEEEEEvvEEEEvNT_6ParamsE,"ax",@progbits
	.align	128
.text._ZN7cutlass13device_kernelINS_4gemm6kernel13GemmUniversalIN4cute5tupleIJiiiiEEENS1_10collective13CollectiveMmaINS1_35MainloopSm100TmaUmmaWarpSpecializedILi34ELi2ELi4ENS5_IJNS4_1CILi2EEENSA_ILi1EEESC_EEEEENS5_IJNSA_ILi64EEENSA_ILi128EEENSA_ILi16EEEEEENS_6half_tENS5_IJlSC_lEEESJ_SK_NS4_8TiledMMAINS4_8MMA_AtomIJNS4_20SM100_MMA_F16BF16_SSISJ_SJ_fLi64ELi128ELNS4_4UMMA5MajorE0ELSP_0ELNSO_7ScaleInE0ELSQ_0EEEEEENS4_6LayoutINS5_IJSC_SC_SC_EEENS5_IJNSA_ILi0EEESV_SV_EEEEENS5_IJNS4_10UnderscoreESY_SY_EEEEENS4_13SM90_TMA_LOADENS4_14ComposedLayoutINS4_7SwizzleILi1ELi4ELi3EEENS4_18smem_ptr_flag_bitsILi16EEENST_INS5_IJNSA_ILi8EEESH_EEENS5_IJSH_SC_EEEEEEEvNS4_8identityENS4_23SM90_TMA_LOAD_MULTICASTES1B_vS1C_EENS_8epilogue10collective18CollectiveEpilogueINS1F_23Sm100TmaWarpSpecializedILi4ELi2ELi16ELb1ELb0EEEJSI_NS5_IJNST_ISF_SC_EENST_INSA_ILi32EEESC_EEEEESJ_SK_SJ_SK_NS1F_6fusion15FusionCallbacksIS1J_NS1O_17LinearCombinationISJ_fSJ_fLNS_15FloatRoundStyleE2EEESI_S1N_JEEENS4_5SM1004TMEM4LOAD26SM100_TMEM_LOAD_16dp256b4xES11_NS12_INS13_ILi2ELi4ELi3EEES16_NST_INS5_IJS17_S1L_EEENS5_IJS1L_SC_EEEEEEENS4_17SM75_U32x4_LDSM_NENS4_14SM90_TMA_STOREES22_NS4_17SM90_U32x4_STSM_NENS4_39AutoVectorizingCopyWithAssumedAlignmentILi128EEEEEEvvEEEEvNT_6ParamsE:
        .type           _ZN7cutlass13device_kernelINS_4gemm6kernel13GemmUniversalIN4cute5tupleIJiiiiEEENS1_10collective13CollectiveMmaINS1_35MainloopSm100TmaUmmaWarpSpecializedILi34ELi2ELi4ENS5_IJNS4_1CILi2EEENSA_ILi1EEESC_EEEEENS5_IJNSA_ILi64EEENSA_ILi128EEENSA_ILi16EEEEEENS_6half_tENS5_IJlSC_lEEESJ_SK_NS4_8TiledMMAINS4_8MMA_AtomIJNS4_20SM100_MMA_F16BF16_SSISJ_SJ_fLi64ELi128ELNS4_4UMMA5MajorE0ELSP_0ELNSO_7ScaleInE0ELSQ_0EEEEEENS4_6LayoutINS5_IJSC_SC_SC_EEENS5_IJNSA_ILi0EEESV_SV_EEEEENS5_IJNS4_10UnderscoreESY_SY_EEEEENS4_13SM90_TMA_LOADENS4_14ComposedLayoutINS4_7SwizzleILi1ELi4ELi3EEENS4_18smem_ptr_flag_bitsILi16EEENST_INS5_IJNSA_ILi8EEESH_EEENS5_IJSH_SC_EEEEEEEvNS4_8identityENS4_23SM90_TMA_LOAD_MULTICASTES1B_vS1C_EENS_8epilogue10collective18CollectiveEpilogueINS1F_23Sm100TmaWarpSpecializedILi4ELi2ELi16ELb1ELb0EEEJSI_NS5_IJNST_ISF_SC_EENST_INSA_ILi32EEESC_EEEEESJ_SK_SJ_SK_NS1F_6fusion15FusionCallbacksIS1J_NS1O_17LinearCombinationISJ_fSJ_fLNS_15FloatRoundStyleE2EEESI_S1N_JEEENS4_5SM1004TMEM4LOAD26SM100_TMEM_LOAD_16dp256b4xES11_NS12_INS13_ILi2ELi4ELi3EEES16_NST_INS5_IJS17_S1L_EEENS5_IJS1L_SC_EEEEEEENS4_17SM75_U32x4_LDSM_NENS4_14SM90_TMA_STOREES22_NS4_17SM90_U32x4_STSM_NENS4_39AutoVectorizingCopyWithAssumedAlignmentILi128EEEEEEvvEEEEvNT_6ParamsE,@function
        .size           _ZN7cutlass13device_kernelINS_4gemm6kernel13GemmUniversalIN4cute5tupleIJiiiiEEENS1_10collective13CollectiveMmaINS1_35MainloopSm100TmaUmmaWarpSpecializedILi34ELi2ELi4ENS5_IJNS4_1CILi2EEENSA_ILi1EEESC_EEEEENS5_IJNSA_ILi64EEENSA_ILi128EEENSA_ILi16EEEEEENS_6half_tENS5_IJlSC_lEEESJ_SK_NS4_8TiledMMAINS4_8MMA_AtomIJNS4_20SM100_MMA_F16BF16_SSISJ_SJ_fLi64ELi128ELNS4_4UMMA5MajorE0ELSP_0ELNSO_7ScaleInE0ELSQ_0EEEEEENS4_6LayoutINS5_IJSC_SC_SC_EEENS5_IJNSA_ILi0EEESV_SV_EEEEENS5_IJNS4_10UnderscoreESY_SY_EEEEENS4_13SM90_TMA_LOADENS4_14ComposedLayoutINS4_7SwizzleILi1ELi4ELi3EEENS4_18smem_ptr_flag_bitsILi16EEENST_INS5_IJNSA_ILi8EEESH_EEENS5_IJSH_SC_EEEEEEEvNS4_8identityENS4_23SM90_TMA_LOAD_MULTICASTES1B_vS1C_EENS_8epilogue10collective18CollectiveEpilogueINS1F_23Sm100TmaWarpSpecializedILi4ELi2ELi16ELb1ELb0EEEJSI_NS5_IJNST_ISF_SC_EENST_INSA_ILi32EEESC_EEEEESJ_SK_SJ_SK_NS1F_6fusion15FusionCallbacksIS1J_NS1O_17LinearCombinationISJ_fSJ_fLNS_15FloatRoundStyleE2EEESI_S1N_JEEENS4_5SM1004TMEM4LOAD26SM100_TMEM_LOAD_16dp256b4xES11_NS12_INS13_ILi2ELi4ELi3EEES16_NST_INS5_IJS17_S1L_EEENS5_IJS1L_SC_EEEEEEENS4_17SM75_U32x4_LDSM_NENS4_14SM90_TMA_STOREES22_NS4_17SM90_U32x4_STSM_NENS4_39AutoVectorizingCopyWithAssumedAlignmentILi128EEEEEEvvEEEEvNT_6ParamsE,(.L_x_274 - _ZN7cutlass13device_kernelINS_4gemm6kernel13GemmUniversalIN4cute5tupleIJiiiiEEENS1_10collective13CollectiveMmaINS1_35MainloopSm100TmaUmmaWarpSpecializedILi34ELi2ELi4ENS5_IJNS4_1CILi2EEENSA_ILi1EEESC_EEEEENS5_IJNSA_ILi64EEENSA_ILi128EEENSA_ILi16EEEEEENS_6half_tENS5_IJlSC_lEEESJ_SK_NS4_8TiledMMAINS4_8MMA_AtomIJNS4_20SM100_MMA_F16BF16_SSISJ_SJ_fLi64ELi128ELNS4_4UMMA5MajorE0ELSP_0ELNSO_7ScaleInE0ELSQ_0EEEEEENS4_6LayoutINS5_IJSC_SC_SC_EEENS5_IJNSA_ILi0EEESV_SV_EEEEENS5_IJNS4_10UnderscoreESY_SY_EEEEENS4_13SM90_TMA_LOADENS4_14ComposedLayoutINS4_7SwizzleILi1ELi4ELi3EEENS4_18smem_ptr_flag_bitsILi16EEENST_INS5_IJNSA_ILi8EEESH_EEENS5_IJSH_SC_EEEEEEEvNS4_8identityENS4_23SM90_TMA_LOAD_MULTICASTES1B_vS1C_EENS_8epilogue10collective18CollectiveEpilogueINS1F_23Sm100TmaWarpSpecializedILi4ELi2ELi16ELb1ELb0EEEJSI_NS5_IJNST_ISF_SC_EENST_INSA_ILi32EEESC_EEEEESJ_SK_SJ_SK_NS1F_6fusion15FusionCallbacksIS1J_NS1O_17LinearCombinationISJ_fSJ_fLNS_15FloatRoundStyleE2EEESI_S1N_JEEENS4_5SM1004TMEM4LOAD26SM100_TMEM_LOAD_16dp256b4xES11_NS12_INS13_ILi2ELi4ELi3EEES16_NST_INS5_IJS17_S1L_EEENS5_IJS1L_SC_EEEEEEENS4_17SM75_U32x4_LDSM_NENS4_14SM90_TMA_STOREES22_NS4_17SM90_U32x4_STSM_NENS4_39AutoVectorizingCopyWithAssumedAlignmentILi128EEEEEEvvEEEEvNT_6ParamsE)
        .other          _ZN7cutlass13device_kernelINS_4gemm6kernel13GemmUniversalIN4cute5tupleIJiiiiEEENS1_10collective13CollectiveMmaINS1_35MainloopSm100TmaUmmaWarpSpecializedILi34ELi2ELi4ENS5_IJNS4_1CILi2EEENSA_ILi1EEESC_EEEEENS5_IJNSA_ILi64EEENSA_ILi128EEENSA_ILi16EEEEEENS_6half_tENS5_IJlSC_lEEESJ_SK_NS4_8TiledMMAINS4_8MMA_AtomIJNS4_20SM100_MMA_F16BF16_SSISJ_SJ_fLi64ELi128ELNS4_4UMMA5MajorE0ELSP_0ELNSO_7ScaleInE0ELSQ_0EEEEEENS4_6LayoutINS5_IJSC_SC_SC_EEENS5_IJNSA_ILi0EEESV_SV_EEEEENS5_IJNS4_10UnderscoreESY_SY_EEEEENS4_13SM90_TMA_LOADENS4_14ComposedLayoutINS4_7SwizzleILi1ELi4ELi3EEENS4_18smem_ptr_flag_bitsILi16EEENST_INS5_IJNSA_ILi8EEESH_EEENS5_IJSH_SC_EEEEEEEvNS4_8identityENS4_23SM90_TMA_LOAD_MULTICASTES1B_vS1C_EENS_8epilogue10collective18CollectiveEpilogueINS1F_23Sm100TmaWarpSpecializedILi4ELi2ELi16ELb1ELb0EEEJSI_NS5_IJNST_ISF_SC_EENST_INSA_ILi32EEESC_EEEEESJ_SK_SJ_SK_NS1F_6fusion15FusionCallbacksIS1J_NS1O_17LinearCombinationISJ_fSJ_fLNS_15FloatRoundStyleE2EEESI_S1N_JEEENS4_5SM1004TMEM4LOAD26SM100_TMEM_LOAD_16dp256b4xES11_NS12_INS13_ILi2ELi4ELi3EEES16_NST_INS5_IJS17_S1L_EEENS5_IJS1L_SC_EEEEEEENS4_17SM75_U32x4_LDSM_NENS4_14SM90_TMA_STOREES22_NS4_17SM90_U32x4_STSM_NENS4_39AutoVectorizingCopyWithAssumedAlignmentILi128EEEEEEvvEEEEvNT_6ParamsE,@"STO_CUDA_ENTRY STV_DEFAULT"
_ZN7cutlass13device_kernelINS_4gemm6kernel13GemmUniversalIN4cute5tupleIJiiiiEEENS1_10collective13CollectiveMmaINS1_35MainloopSm100TmaUmmaWarpSpecializedILi34ELi2ELi4ENS5_IJNS4_1CILi2EEENSA_ILi1EEESC_EEEEENS5_IJNSA_ILi64EEENSA_ILi128EEENSA_ILi16EEEEEENS_6half_tENS5_IJlSC_lEEESJ_SK_NS4_8TiledMMAINS4_8MMA_AtomIJNS4_20SM100_MMA_F16BF16_SSISJ_SJ_fLi64ELi128ELNS4_4UMMA5MajorE0ELSP_0ELNSO_7ScaleInE0ELSQ_0EEEEEENS4_6LayoutINS5_IJSC_SC_SC_EEENS5_IJNSA_ILi0EEESV_SV_EEEEENS5_IJNS4_10UnderscoreESY_SY_EEEEENS4_13SM90_TMA_LOADENS4_14ComposedLayoutINS4_7SwizzleILi1ELi4ELi3EEENS4_18smem_ptr_flag_bitsILi16EEENST_INS5_IJNSA_ILi8EEESH_EEENS5_IJSH_SC_EEEEEEEvNS4_8identityENS4_23SM90_TMA_LOAD_MULTICASTES1B_vS1C_EENS_8epilogue10collective18CollectiveEpilogueINS1F_23Sm100TmaWarpSpecializedILi4ELi2ELi16ELb1ELb0EEEJSI_NS5_IJNST_ISF_SC_EENST_INSA_ILi32EEESC_EEEEESJ_SK_SJ_SK_NS1F_6fusion15FusionCallbacksIS1J_NS1O_17LinearCombinationISJ_fSJ_fLNS_15FloatRoundStyleE2EEESI_S1N_JEEENS4_5SM1004TMEM4LOAD26SM100_TMEM_LOAD_16dp256b4xES11_NS12_INS13_ILi2ELi4ELi3EEES16_NST_INS5_IJS17_S1L_EEENS5_IJS1L_SC_EEEEEEENS4_17SM75_U32x4_LDSM_NENS4_14SM90_TMA_STOREES22_NS4_17SM90_U32x4_STSM_NENS4_39AutoVectorizingCopyWithAssumedAlignmentILi128EEEEEEvvEEEEvNT_6ParamsE:
[----:B------:R-:W1:Y:S01]  /*0000*/  LDC R1, c[0x0][0x37c] ;  /* 0x0000df00ff017b82 */ /* 0x000e620000000800 */
[----:B------:R-:W2:Y:S01]  /*0010*/  S2R R57, SR_TID.X ;  /* 0x0000000000397919 */ /* 0x000ea20000002100 */
[----:B------:R-:W3:Y:S01]  /*0020*/  LDCU.64 UR8, c[0x0][0x890] ;  /* 0x00011200ff0877ac */ /* 0x000ee20008000a00 */
[----:B------:R-:W-:Y:S02]  /*0030*/  PRMT R45, RZ, 0x7610, R45 ;  /* 0x00007610ff2d7816 */ /* 0x000fe4000000002d */
[----:B------:R-:W-:Y:S01]  /*0040*/  ELECT P3, URZ, PT ;  /* 0x0000000000ff782f */ /* 0x000fe20003860000 */
[----:B---3--:R-:W-:-:S04]  /*0050*/  UISETP.NE.U32.AND UP0, UPT, UR8, URZ, UPT ;  /* 0x000000ff0800728c */ /* 0x008fc8000bf05070 */
[----:B------:R-:W-:Y:S01]  /*0060*/  UISETP.NE.AND.EX UP0, UPT, UR9, URZ, UPT, UP0 ;  /* 0x000000ff0900728c */ /* 0x000fe2000bf05300 */
[----:B--2---:R-:W-:-:S05]  /*0070*/  SHF.R.U32.HI R46, RZ, 0x5, R57 ;  /* 0x00000005ff2e7819 */ /* 0x004fca0000011639 */
[----:B------:R-:W2:Y:S02]  /*0080*/  SHFL.IDX PT, R0, R46, RZ, 0x1f ;  /* 0x00001fff2e007589 */ /* 0x000ea400000e0000 */
[----:B--2---:R-:W-:Y:S01]  /*0090*/  R2UR UR18, R0 ;  /* 0x00000000001272ca */ /* 0x004fe200000e0000 */
[----:B-1----:R-:W-:-:S14]  /*00a0*/  BRA.U UP0, `(.L_x_0) ;  /* 0x0000000100307547 */ /* 0x002fdc000b800000 */
[----:B------:R-:W1:Y:S02]  /*00b0*/  LDCU.64 UR4, c[0x0][0x888] ;  /* 0x00011100ff0477ac */ /* 0x000e640008000a00 */
[----:B-1----:R-:W-:-:S04]  /*00c0*/  UISETP.NE.U32.AND UP0, UPT, UR4, URZ, UPT ;  /* 0x000000ff0400728c */ /* 0x002fc8000bf05070 */
[----:B------:R-:W-:-:S09]  /*00d0*/  UISETP.NE.AND.EX UP0, UPT, UR5, URZ, UPT, UP0 ;  /* 0x000000ff0500728c */ /* 0x000fd2000bf05300 */
[----:B------:R-:W-:Y:S05]  /*00e0*/  BRA.U !UP0, `(.L_x_1) ;  /* 0x0000000108147547 */ /* 0x000fea000b800000 */
[----:B------:R-:W1:Y:S01]  /*00f0*/  LDC.64 R2, c[0x0][0x888] ;  /* 0x00022200ff027b82 */ /* 0x000e620000000a00 */
[----:B------:R-:W1:Y:S02]  /*0100*/  LDCU.64 UR4, c[0x0][0x358] ;  /* 0x00006b00ff0477ac */ /* 0x000e640008000a00 */
[----:B-1----:R1:W5:Y:S01]  /*0110*/  LDG.E R27, desc[UR4][R2.64] ;  /* 0x00000004021b7981 */ /* 0x002362000c1e1900 */
[----:B------:R-:W-:Y:S01]  /*0120*/  HFMA2 R45, -RZ, RZ, 0, 5.9604644775390625e-08 ;  /* 0x00000001ff2d7431 */ /* 0x000fe200000001ff */
[----:B------:R-:W-:Y:S05]  /*0130*/  BRA `(.L_x_0) ;  /* 0x00000000000c7947 */ /* 0x000fea0003800000 */
.L_x_1:
[----:B------:R-:W1:Y:S01]  /*0140*/  LDCU UR4, c[0x0][0x880] ;  /* 0x00011000ff0477ac */ /* 0x000e620008000800 */
[----:B------:R-:W-:Y:S01]  /*0150*/  HFMA2 R45, -RZ, RZ, 0, 5.9604644775390625e-08 ;  /* 0x00000001ff2d7431 */ /* 0x000fe200000001ff */
[----:B-1----:R-:W-:-:S07]  /*0160*/  MOV R27, UR4 ;  /* 0x00000004001b7c02 */ /* 0x002fce0008000f00 */
.L_x_0:
[----:B------:R-:W2:Y:S02]  /*0170*/  LDCU.64 UR4, c[0x0][0x8b0] ;  /* 0x00011600ff0477ac */ /* 0x000ea40008000a00 */
[----:B--2---:R-:W-:-:S04]  /*0180*/  UISETP.NE.U32.AND UP0, UPT, UR4, URZ, UPT ;  /* 0x000000ff0400728c */ /* 0x004fc8000bf05070 */
[----:B------:R-:W-:-:S09]  /*0190*/  UISETP.NE.AND.EX UP0, UPT, UR5, URZ, UPT, UP0 ;  /* 0x000000ff0500728c */ /* 0x000fd2000bf05300 */
[----:B------:R-:W-:Y:S05]  /*01a0*/  BRA.U UP0, `(.L_x_2) ;  /* 0x0000000100287547 */ /* 0x000fea000b800000 */
[----:B------:R-:W2:Y:S02]  /*01b0*/  LDCU.64 UR4, c[0x0][0x8a8] ;  /* 0x00011500ff0477ac */ /* 0x000ea40008000a00 */
[----:B--2---:R-:W-:-:S04]  /*01c0*/  UISETP.NE.U32.AND UP0, UPT, UR4, URZ, UPT ;  /* 0x000000ff0400728c */ /* 0x004fc8000bf05070 */
[----:B------:R-:W-:-:S09]  /*01d0*/  UISETP.NE.AND.EX UP0, UPT, UR5, URZ, UPT, UP0 ;  /* 0x000000ff0500728c */ /* 0x000fd2000bf05300 */
[----:B------:R-:W-:Y:S05]  /*01e0*/  BRA.U !UP0, `(.L_x_3) ;  /* 0x0000000108107547 */ /* 0x000fea000b800000 */
[----:B------:R-:W2:Y:S01]  /*01f0*/  LDC.64 R24, c[0x0][0x8a8] ;  /* 0x00022a00ff187b82 */ /* 0x000ea20000000a00 */
[----:B------:R-:W2:Y:S02]  /*0200*/  LDCU.64 UR4, c[0x0][0x358] ;  /* 0x00006b00ff0477ac */ /* 0x000ea40008000a00 */
[----:B--2---:R2:W5:Y:S01]  /*0210*/  LDG.E R24, desc[UR4][R24.64] ;  /* 0x0000000418187981 */ /* 0x004562000c1e1900 */
[----:B------:R-:W-:Y:S05]  /*0220*/  BRA `(.L_x_2) ;  /* 0x0000000000087947 */ /* 0x000fea0003800000 */
.L_x_3:
[----:B------:R-:W2:Y:S02]  /*0230*/  LDCU UR4, c[0x0][0x8a0] ;  /* 0x00011400ff0477ac */ /* 0x000ea40008000800 */
[----:B--2---:R-:W-:Y:S02]  /*0240*/  MOV R24, UR4 ;  /* 0x0000000400187c02 */ /* 0x004fe40008000f00 */
.L_x_2:
[----:B------:R-:W-:Y:S01]  /*0250*/  IMAD.U32 R0, RZ, RZ, UR18 ;  /* 0x00000012ff007e24 */ /* 0x000fe2000f8e00ff */
[----:B------:R-:W-:Y:S04]  /*0260*/  BSSY.RECONVERGENT B0, `(.L_x_4) ;  /* 0x000000c000007945 */ /* 0x000fe80003800200 */
[C---:B------:R-:W-:Y:S02]  /*0270*/  ISETP.NE.OR P1, PT, R0.reuse, 0x1, !P3 ;  /* 0x000000010000780c */ /* 0x040fe40005f25670 */
[----:B------:R-:W-:-:S11]  /*0280*/  ISETP.NE.OR P0, PT, R0, 0x3, !P3 ;  /* 0x000000030000780c */ /* 0x000fd60005f05670 */
[----:B------:R-:W-:Y:S05]  /*0290*/  @P1 BRA `(.L_x_5) ;  /* 0x0000000000201947 */ /* 0x000fea0003800000 */
[----:B------:R-:W3:Y:S02]  /*02a0*/  LDCU.64 UR4, c[0x0][0x348] ;  /* 0x00006900ff0477ac */ /* 0x000ee40008000a00 */
[----:B---3--:R-:W-:Y:S02]  /*02b0*/  UIADD3 UR6, UP1, UPT, UR4, 0x80, URZ ;  /* 0x0000008004067890 */ /* 0x008fe4000ff3e0ff */
[----:B------:R-:W-:Y:S02]  /*02c0*/  UIADD3 UR4, UP0, UPT, UR4, 0x180, URZ ;  /* 0x0000018004047890 */ /* 0x000fe4000ff1e0ff */
[----:B------:R-:W-:Y:S02]  /*02d0*/  UIADD3.X UR7, UPT, UPT, URZ, UR5, URZ, UP1, !UPT ;  /* 0x00000005ff077290 */ /* 0x000fe40008ffe4ff */
[----:B------:R-:W-:-:S07]  /*02e0*/  UIADD3.X UR5, UPT, UPT, URZ, UR5, URZ, UP0, !UPT ;  /* 0x00000005ff057290 */ /* 0x000fce00087fe4ff */
[----:B------:R3:W-:Y:S02]  /*02f0*/  UTMACCTL.PF [UR6] ;  /* 0x00000000060079b9 */ /* 0x0007e40008040000 */
[----:B------:R3:W-:Y:S02]  /*0300*/  UTMACCTL.PF [UR4] ;  /* 0x00000000040079b9 */ /* 0x0007e40008040000 */
[----:B---3--:R-:W-:Y:S01]  /*0310*/  NOP ;  /* 0x0000000000007918 */ /* 0x008fe20000000000 */
.L_x_5:
[----:B------:R-:W-:Y:S05]  /*0320*/  BSYNC.RECONVERGENT B0 ;  /* 0x0000000000007941 */ /* 0x000fea0003800200 */
.L_x_4:
[----:B------:R-:W-:Y:S04]  /*0330*/  BSSY.RECONVERGENT B0, `(.L_x_6) ;  /* 0x000000a000007945 */ /* 0x000fe80003800200 */
        /* <DEDUP_REMOVED lines=9> */
.L_x_7:
[----:B------:R-:W-:Y:S05]  /*03d0*/  BSYNC.RECONVERGENT B0 ;  /* 0x0000000000007941 */ /* 0x000fea0003800200 */
.L_x_6:
[----:B------:R-:W3:Y:S01]  /*03e0*/  LDCU.64 UR4, c[0x0][0x888] ;  /* 0x00011100ff0477ac */ /* 0x000ee20008000a00 */
[----:B------:R-:W-:Y:S02]  /*03f0*/  UISETP.EQ.U32.AND UP2, UPT, UR8, URZ, UPT ;  /* 0x000000ff0800728c */ /* 0x000fe4000bf42070 */
[----:B------:R-:W-:Y:S02]  /*0400*/  UPLOP3.LUT UP3, UPT, UPT, UPT, UPT, 0x80, 0x8 ;  /* 0x000000000008789c */ /* 0x000fe40003f6f070 */
[----:B---3--:R-:W-:-:S04]  /*0410*/  UISETP.NE.U32.AND UP0, UPT, UR4, URZ, UPT ;  /* 0x000000ff0400728c */ /* 0x008fc8000bf05070 */
[----:B------:R-:W-:-:S04]  /*0420*/  UISETP.NE.AND.EX UP1, UPT, UR5, URZ, UPT, UP0 ;  /* 0x000000ff0500728c */ /* 0x000fc8000bf25300 */
[----:B------:R-:W-:-:S04]  /*0430*/  UISETP.EQ.OR.EX UP4, UPT, UR9, URZ, !UP1, UP2 ;  /* 0x000000ff0900728c */ /* 0x000fc8000cf82720 */
[----:B------:R-:W-:-:S06]  /*0440*/  UP2UR UR4, UPR, URZ, 0x10 ;  /* 0x00000010ff047883 */ /* 0x000fcc0008000000 */
[----:B------:R-:W-:Y:S01]  /*0450*/  MOV R49, UR4 ;  /* 0x0000000400317c02 */ /* 0x000fe20008000f00 */
[----:B------:R-:W-:Y:S06]  /*0460*/  BRA.U !UP4, `(.L_x_8) ;  /* 0x000000010c207547 */ /* 0x000fec000b800000 */
[----:B------:R-:W-:Y:S01]  /*0470*/  UISETP.NE.U32.AND UP2, UPT, UR8, URZ, UPT ;  /* 0x000000ff0800728c */ /* 0x000fe2000bf45070 */
[----:B-----5:R-:W-:Y:S01]  /*0480*/  FSETP.NEU.AND P0, PT, R27, RZ, PT ;  /* 0x000000ff1b00720b */ /* 0x020fe20003f0d000 */
[----:B------:R-:W-:Y:S02]  /*0490*/  USEL UR4, URZ, 0xffffffff, UP1 ;  /* 0xffffffffff047887 */ /* 0x000fe40008800000 */
[----:B------:R-:W-:-:S10]  /*04a0*/  UISETP.NE.AND.EX UP2, UPT, UR9, URZ, UPT, UP2 ;  /* 0x000000ff0900728c */ /* 0x000fd4000bf45320 */
[----:B------:R-:W-:Y:S01]  /*04b0*/  VOTEU.ANY UP0, P0 ;  /* 0x0000000000ff7886 */ /* 0x000fe20000000100 */
[----:B------:R-:W-:-:S04]  /*04c0*/  @!UP2 USEL UR4, URZ, 0xffffffff, UP0 ;  /* 0xffffffffff04a887 */ /* 0x000fc80008000000 */
[----:B------:R-:W-:-:S04]  /*04d0*/  ULOP3.LUT UR4, UR4, 0x1, URZ, 0xc0, !UPT ;  /* 0x0000000104047892 */ /* 0x000fc8000f8ec0ff */
[----:B------:R-:W-:-:S11]  /*04e0*/  UISETP.NE.U32.AND UP3, UPT, UR4, 0x1, UPT ;  /* 0x000000010400788c */ /* 0x000fd6000bf65070 */
.L_x_8:
[----:B-1----:R-:W1:Y:S02]  /*04f0*/  SHFL.IDX PT, R2, R46, RZ, 0x1f ;  /* 0x00001fff2e027589 */ /* 0x002e6400000e0000 */
[----:B-1----:R-:W-:-:S13]  /*0500*/  ISETP.NE.AND P0, PT, R2, RZ, PT ;  /* 0x000000ff0200720c */ /* 0x002fda0003f05270 */
[----:B------:R-:W-:Y:S05]  /*0510*/  @P0 BRA `(.L_x_9) ;  /* 0x0000000400540947 */ /* 0x000fea0003800000 */
[----:B------:R-:W-:Y:S01]  /*0520*/  ELECT P0, URZ, PT ;  /* 0x0000000000ff782f */ /* 0x000fe20003800000 */
[----:B------:R-:W-:-:S12]  /*0530*/  BSSY.RECONVERGENT B0, `(.L_x_9) ;  /* 0x0000053000007945 */ /* 0x000fd80003800200 */
[----:B------:R-:W-:Y:S05]  /*0540*/  @!P0 BRA `(.L_x_10) ;  /* 0x0000000400448947 */ /* 0x000fea0003800000 */
[----:B------:R-:W1:Y:S01]  /*0550*/  S2UR UR4, SR_CgaCtaId ;  /* 0x00000000000479c3 */ /* 0x000e620000008800 */
[----:B------:R-:W-:Y:S01]  /*0560*/  UMOV UR5, 0x400 ;  /* 0x0000040000057882 */ /* 0x000fe20000000000 */
[----:B------:R-:W-:Y:S01]  /*0570*/  UMOV UR8, 0x1 ;  /* 0x0000000100087882 */ /* 0x000fe20000000000 */
[----:B------:R-:W-:Y:S01]  /*0580*/  UMOV UR6, 0x2 ;  /* 0x0000000200067882 */ /* 0x000fe20000000000 */
[----:B------:R-:W-:-:S04]  /*0590*/  UIADD3 UR8, UPT, UPT, -UR8, 0x100000, URZ ;  /* 0x0010000008087890 */ /* 0x000fc8000fffe1ff */
[----:B------:R-:W-:Y:S02]  /*05a0*/  USHF.L.U32 UR9, UR8, 0xb, URZ ;  /* 0x0000000b08097899 */ /* 0x000fe400080006ff */
[----:B------:R-:W-:Y:S02]  /*05b0*/  USHF.L.U32 UR8, UR8, 0x1, URZ ;  /* 0x0000000108087899 */ /* 0x000fe400080006ff */
[----:B------:R-:W-:-:S04]  /*05c0*/  UIADD3 UR6, UPT, UPT, -UR6, 0x100000, URZ ;  /* 0x0010000006067890 */ /* 0x000fc8000fffe1ff */
[----:B------:R-:W-:Y:S02]  /*05d0*/  USHF.L.U32 UR7, UR6, 0xb, URZ ;  /* 0x0000000b06077899 */ /* 0x000fe400080006ff */
[----:B------:R-:W-:Y:S02]  /*05e0*/  USHF.L.U32 UR6, UR6, 0x1, URZ ;  /* 0x0000000106067899 */ /* 0x000fe400080006ff */
[----:B-1----:R-:W-:Y:S01]  /*05f0*/  ULEA UR4, UR4, UR5, 0x18 ;  /* 0x0000000504047291 */ /* 0x002fe2000f8ec0ff */
[----:B------:R-:W1:Y:S11]  /*0600*/  FENCE.VIEW.ASYNC.S ;  /* 0x00000000000073c6 */ /* 0x000e760000000000 */
[----:B-1----:R1:W3:Y:S01]  /*0610*/  SYNCS.EXCH.64 URZ, [UR4], UR8 ;  /* 0x0000000804ff75b2 */ /* 0x0022e20008000100 */
[----:B------:R1:W4:Y:S01]  /*0620*/  SYNCS.EXCH.64 URZ, [UR4+0x110], UR6 ;  /* 0x0001100604ff75b2 */ /* 0x0003220008000100 */
[----:B------:R1:W1:Y:S01]  /*0630*/  SYNCS.EXCH.64 URZ, [UR4+0x8], UR8 ;  /* 0x0000080804ff75b2 */ /* 0x0002620008000100 */
        /* <DEDUP_REMOVED lines=65> */
[----:B---34-:R-:W-:Y:S01]  /*0a50*/  NOP ;  /* 0x0000000000007918 */ /* 0x018fe20000000000 */
.L_x_10:
[----:B-1----:R-:W-:Y:S05]  /*0a60*/  BSYNC.RECONVERGENT B0 ;  /* 0x0000000000007941 */ /* 0x002fea0003800200 */
.L_x_9:
[----:B------:R-:W1:Y:S01]  /*0a70*/  SHFL.IDX PT, R2, R46, RZ, 0x1f ;  /* 0x00001fff2e027589 */ /* 0x000e6200000e0000 */
[----:B------:R-:W-:Y:S01]  /*0a80*/  NOP ;  /* 0x0000000000007918 */ /* 0x000fe20000000000 */
[----:B-1----:R-:W-:-:S13]  /*0a90*/  ISETP.NE.AND P0, PT, R2, 0x1, PT ;  /* 0x000000010200780c */ /* 0x002fda0003f05270 */
[----:B------:R-:W-:Y:S05]  /*0aa0*/  @P0 BRA `(.L_x_11) ;  /* 0x0000000000580947 */ /* 0x000fea0003800000 */
        /* <DEDUP_REMOVED lines=9> */
[----:B------:R-:W-:Y:S01]  /*0b40*/  USHF.L.U32 UR6, UR6, 0x1, URZ ;  /* 0x0000000106067899 */ /* 0x000fe200080006ff */
[----:B------:R-:W-:Y:S01]  /*0b50*/  ELECT P0, URZ, PT ;  /* 0x0000000000ff782f */ /* 0x000fe20003800000 */
[----:B-1----:R-:W-:Y:S01]  /*0b60*/  ULEA UR4, UR4, UR5, 0x18 ;  /* 0x0000000504047291 */ /* 0x002fe2000f8ec0ff */
[----:B------:R-:W1:Y:S11]  /*0b70*/  FENCE.VIEW.ASYNC.S ;  /* 0x00000000000073c6 */ /* 0x000e760000000000 */
[----:B-1----:R1:W3:Y:S01]  /*0b80*/  SYNCS.EXCH.64 URZ, [UR4+0x220], UR8 ;  /* 0x0002200804ff75b2 */ /* 0x0022e20008000100 */
[----:B------:R1:W4:Y:S01]  /*0b90*/  SYNCS.EXCH.64 URZ, [UR4+0x240], UR6 ;  /* 0x0002400604ff75b2 */ /* 0x0003220008000100 */
[----:B------:R1:W1:Y:S01]  /*0ba0*/  SYNCS.EXCH.64 URZ, [UR4+0x228], UR8 ;  /* 0x0002280804ff75b2 */ /* 0x0002620008000100 */
[----:B------:R1:W1:Y:S01]  /*0bb0*/  SYNCS.EXCH.64 URZ, [UR4+0x248], UR6 ;  /* 0x0002480604ff75b2 */ /* 0x0002620008000100 */
[----:B------:R1:W1:Y:S01]  /*0bc0*/  SYNCS.EXCH.64 URZ, [UR4+0x230], UR8 ;  /* 0x0002300804ff75b2 */ /* 0x0002620008000100 */
[----:B------:R1:W1:Y:S01]  /*0bd0*/  SYNCS.EXCH.64 URZ, [UR4+0x250], UR6 ;  /* 0x0002500604ff75b2 */ /* 0x0002620008000100 */
[----:B------:R1:W1:Y:S01]  /*0be0*/  SYNCS.EXCH.64 URZ, [UR4+0x238], UR8 ;  /* 0x0002380804ff75b2 */ /* 0x0002620008000100 */
[----:B------:R1:W1:Y:S01]  /*0bf0*/  SYNCS.EXCH.64 URZ, [UR4+0x258], UR6 ;  /* 0x0002580604ff75b2 */ /* 0x0002620008000100 */
[----:B------:R-:W-:Y:S01]  /*0c00*/  NOP ;  /* 0x0000000000007918 */ /* 0x000fe20000000000 */
.L_x_11:
[----:B------:R-:W2:Y:S01]  /*0c10*/  SHFL.IDX PT, R2, R46, RZ, 0x1f ;  /* 0x00001fff2e027589 */ /* 0x000ea200000e0000 */
[----:B------:R-:W-:Y:S01]  /*0c20*/  NOP ;  /* 0x0000000000007918 */ /* 0x000fe20000000000 */
[----:B--2---:R-:W-:-:S13]  /*0c30*/  ISETP.NE.AND P0, PT, R2, 0x3, PT ;  /* 0x000000030200780c */ /* 0x004fda0003f05270 */
[----:B------:R-:W-:Y:S05]  /*0c40*/  @P0 BRA `(.L_x_12) ;  /* 0x0000000000300947 */ /* 0x000fea0003800000 */
[----:B-1----:R-:W1:Y:S01]  /*0c50*/  S2UR UR4, SR_CgaCtaId ;  /* 0x00000000000479c3 */ /* 0x002e620000008800 */
[----:B------:R-:W-:Y:S01]  /*0c60*/  UMOV UR6, 0x400 ;  /* 0x0000040000067882 */ /* 0x000fe20000000000 */
[----:B------:R-:W-:Y:S01]  /*0c70*/  UMOV UR5, 0x20 ;  /* 0x0000002000057882 */ /* 0x000fe20000000000 */
[----:B------:R-:W-:Y:S01]  /*0c80*/  ELECT P0, URZ, PT ;  /* 0x0000000000ff782f */ /* 0x000fe20003800000 */
[----:B-1----:R-:W-:Y:S02]  /*0c90*/  ULEA UR6, UR4, UR6, 0x18 ;  /* 0x0000000604067291 */ /* 0x002fe4000f8ec0ff */
[----:B------:R-:W-:-:S04]  /*0ca0*/  UIADD3 UR4, UPT, UPT, -UR5, 0x100000, URZ ;  /* 0x0010000005047890 */ /* 0x000fc8000fffe1ff */
[----:B------:R-:W-:Y:S02]  /*0cb0*/  USHF.L.U32 UR5, UR4, 0xb, URZ ;  /* 0x0000000b04057899 */ /* 0x000fe400080006ff */
[----:B------:R-:W-:Y:S01]  /*0cc0*/  USHF.L.U32 UR4, UR4, 0x1, URZ ;  /* 0x0000000104047899 */ /* 0x000fe200080006ff */
[----:B------:R-:W1:Y:S11]  /*0cd0*/  FENCE.VIEW.ASYNC.S ;  /* 0x00000000000073c6 */ /* 0x000e760000000000 */
[----:B-1----:R2:W1:Y:S01]  /*0ce0*/  SYNCS.EXCH.64 URZ, [UR6+0x260], UR4 ;  /* 0x0002600406ff75b2 */ /* 0x0024620008000100 */
[----:B------:R2:W1:Y:S02]  /*0cf0*/  SYNCS.EXCH.64 URZ, [UR6+0x268], UR4 ;  /* 0x0002680406ff75b2 */ /* 0x0004640008000100 */
[----:B--2---:R-:W-:Y:S01]  /*0d00*/  NOP ;  /* 0x0000000000007918 */ /* 0x004fe20000000000 */
.L_x_12:
[----:B------:R-:W2:Y:S01]  /*0d10*/  SHFL.IDX PT, R2, R46, RZ, 0x1f ;  /* 0x00001fff2e027589 */ /* 0x000ea200000e0000 */
[----:B------:R-:W-:Y:S01]  /*0d20*/  NOP ;  /* 0x0000000000007918 */ /* 0x000fe20000000000 */
[----:B--2---:R-:W-:-:S13]  /*0d30*/  ISETP.NE.AND P0, PT, R2, 0x4, PT ;  /* 0x000000040200780c */ /* 0x004fda0003f05270 */
[----:B------:R-:W-:Y:S05]  /*0d40*/  @P0 BRA `(.L_x_13) ;  /* 0x00000000004c0947 */ /* 0x000fea0003800000 */
[----:B-1----:R-:W1:Y:S01]  /*0d50*/  S2UR UR6, SR_CgaCtaId ;  /* 0x00000000000679c3 */ /* 0x002e620000008800 */
[----:B------:R-:W-:Y:S01]  /*0d60*/  UMOV UR4, 0x1e0 ;  /* 0x000001e000047882 */ /* 0x000fe20000000000 */
[----:B------:R-:W-:Y:S01]  /*0d70*/  UMOV UR5, 0x400 ;  /* 0x0000040000057882 */ /* 0x000fe20000000000 */
[----:B------:R-:W-:Y:S01]  /*0d80*/  USEL UR4, UR4, 0x1a0, UP3 ;  /* 0x000001a004047887 */ /* 0x000fe20009800000 */
[----:B------:R-:W-:Y:S01]  /*0d90*/  UMOV UR8, 0x1 ;  /* 0x0000000100087882 */ /* 0x000fe20000000000 */
[----:B------:R-:W-:Y:S01]  /*0da0*/  ELECT P0, URZ, PT ;  /* 0x0000000000ff782f */ /* 0x000fe20003800000 */
[----:B------:R-:W-:-:S04]  /*0db0*/  UIADD3 UR8, UPT, UPT, -UR8, 0x100000, URZ ;  /* 0x0010000008087890 */ /* 0x000fc8000fffe1ff */
[----:B------:R-:W-:Y:S02]  /*0dc0*/  USHF.L.U32 UR9, UR8, 0xb, URZ ;  /* 0x0000000b08097899 */ /* 0x000fe400080006ff */
[----:B------:R-:W-:Y:S02]  /*0dd0*/  USHF.L.U32 UR8, UR8, 0x1, URZ ;  /* 0x0000000108087899 */ /* 0x000fe400080006ff */
[----:B-1----:R-:W-:Y:S02]  /*0de0*/  ULEA UR6, UR6, UR5, 0x18 ;  /* 0x0000000506067291 */ /* 0x002fe4000f8ec0ff */
[----:B------:R-:W-:-:S04]  /*0df0*/  UIADD3 UR4, UPT, UPT, -UR4, 0x100000, URZ ;  /* 0x0010000004047890 */ /* 0x000fc8000fffe1ff */
[----:B------:R-:W-:Y:S02]  /*0e00*/  USHF.L.U32 UR5, UR4, 0xb, URZ ;  /* 0x0000000b04057899 */ /* 0x000fe400080006ff */
[----:B------:R-:W-:Y:S01]  /*0e10*/  USHF.L.U32 UR4, UR4, 0x1, URZ ;  /* 0x0000000104047899 */ /* 0x000fe200080006ff */
[----:B------:R-:W1:Y:S03]  /*0e20*/  FENCE.VIEW.ASYNC.S ;  /* 0x00000000000073c6 */ /* 0x000e660000000000 */
[----:B-1----:R2:W1:Y:S08]  /*0e30*/  SYNCS.EXCH.64 URZ, [UR6+0x270], UR8 ;  /* 0x0002700806ff75b2 */ /* 0x0024700008000100 */
[----:B------:R2:W1:Y:S01]  /*0e40*/  SYNCS.EXCH.64 URZ, [UR6+0x280], UR4 ;  /* 0x0002800406ff75b2 */ /* 0x0004620008000100 */
[----:B------:R2:W1:Y:S01]  /*0e50*/  SYNCS.EXCH.64 URZ, [UR6+0x278], UR8 ;  /* 0x0002780806ff75b2 */ /* 0x0004620008000100 */
[----:B------:R2:W1:Y:S02]  /*0e60*/  SYNCS.EXCH.64 URZ, [UR6+0x288], UR4 ;  /* 0x0002880406ff75b2 */ /* 0x0004640008000100 */
[----:B--2---:R-:W-:Y:S01]  /*0e70*/  NOP ;  /* 0x0000000000007918 */ /* 0x004fe20000000000 */
.L_x_13:
[----:B------:R-:W2:Y:S01]  /*0e80*/  SHFL.IDX PT, R2, R46, RZ, 0x1f ;  /* 0x00001fff2e027589 */ /* 0x000ea200000e0000 */
[----:B------:R-:W-:Y:S01]  /*0e90*/  NOP ;  /* 0x0000000000007918 */ /* 0x000fe20000000000 */
[----:B--2---:R-:W-:-:S13]  /*0ea0*/  ISETP.NE.AND P0, PT, R2, 0x5, PT ;  /* 0x000000050200780c */ /* 0x004fda0003f05270 */
[----:B------:R-:W-:Y:S05]  /*0eb0*/  @P0 BRA `(.L_x_14) ;  /* 0x0000000000580947 */ /* 0x000fea0003800000 */
[----:B-1----:R-:W1:Y:S01]  /*0ec0*/  S2UR UR4, SR_CgaCtaId ;  /* 0x00000000000479c3 */ /* 0x002e620000008800 */
        /* <DEDUP_REMOVED lines=12> */
[----:B-1----:R2:W1:Y:S01]  /*0f90*/  SYNCS.EXCH.64 URZ, [UR4+0x290], UR8 ;  /* 0x0002900804ff75b2 */ /* 0x0024620008000100 */
[----:B------:R2:W1:Y:S01]  /*0fa0*/  SYNCS.EXCH.64 URZ, [UR4+0x2b0], UR6 ;  /* 0x0002b00604ff75b2 */ /* 0x0004620008000100 */
[----:B------:R2:W1:Y:S01]  /*0fb0*/  SYNCS.EXCH.64 URZ, [UR4+0x298], UR8 ;  /* 0x0002980804ff75b2 */ /* 0x0004620008000100 */
[----:B------:R2:W1:Y:S01]  /*0fc0*/  SYNCS.EXCH.64 URZ, [UR4+0x2b8], UR6 ;  /* 0x0002b80604ff75b2 */ /* 0x0004620008000100 */
[----:B------:R2:W1:Y:S01]  /*0fd0*/  SYNCS.EXCH.64 URZ, [UR4+0x2a0], UR8 ;  /* 0x0002a00804ff75b2 */ /* 0x0004620008000100 */
[----:B------:R2:W1:Y:S01]  /*0fe0*/  SYNCS.EXCH.64 URZ, [UR4+0x2c0], UR6 ;  /* 0x0002c00604ff75b2 */ /* 0x0004620008000100 */
[----:B------:R2:W1:Y:S01]  /*0ff0*/  SYNCS.EXCH.64 URZ, [UR4+0x2a8], UR8 ;  /* 0x0002a80804ff75b2 */ /* 0x0004620008000100 */
[----:B------:R2:W1:Y:S02]  /*1000*/  SYNCS.EXCH.64 URZ, [UR4+0x2c8], UR6 ;  /* 0x0002c80604ff75b2 */ /* 0x0004640008000100 */
[----:B--2---:R-:W-:Y:S01]  /*1010*/  NOP ;  /* 0x0000000000007918 */ /* 0x004fe20000000000 */
.L_x_14:
        /* <DEDUP_REMOVED lines=8> */
[----:B------:R-:W-:-:S04]  /*10a0*/  UIADD3 UR6, UPT, UPT, -UR6, 0x100000, URZ ;  /* 0x0010000006067890 */ /* 0x000fc8000fffe1ff */
[----:B------:R-:W-:Y:S02]  /*10b0*/  USHF.L.U32 UR7, UR6, 0xb, URZ ;  /* 0x0000000b06077899 */ /* 0x000fe400080006ff */
[----:B------:R-:W-:Y:S02]  /*10c0*/  USHF.L.U32 UR6, UR6, 0x1, URZ ;  /* 0x0000000106067899 */ /* 0x000fe400080006ff */
[----:B-1----:R-:W-:Y:S01]  /*10d0*/  ULEA UR4, UR4, UR5, 0x18 ;  /* 0x0000000504047291 */ /* 0x002fe2000f8ec0ff */
[----:B------:R-:W1:Y:S11]  /*10e0*/  FENCE.VIEW.ASYNC.S ;  /* 0x00000000000073c6 */ /* 0x000e760000000000 */
[----:B-1----:R2:W1:Y:S01]  /*10f0*/  SYNCS.EXCH.64 URZ, [UR4+0x2d0], UR6 ;  /* 0x0002d00604ff75b2 */ /* 0x0024620008000100 */
[----:B------:R2:W1:Y:S01]  /*1100*/  SYNCS.EXCH.64 URZ, [UR4+0x2e0], UR6 ;  /* 0x0002e00604ff75b2 */ /* 0x0004620008000100 */
[----:B------:R2:W1:Y:S01]  /*1110*/  SYNCS.EXCH.64 URZ, [UR4+0x2d8], UR6 ;  /* 0x0002d80604ff75b2 */ /* 0x0004620008000100 */
[----:B------:R2:W1:Y:S02]  /*1120*/  SYNCS.EXCH.64 URZ, [UR4+0x2e8], UR6 ;  /* 0x0002e80604ff75b2 */ /* 0x0004640008000100 */
[----:B--2---:R-:W-:Y:S01]  /*1130*/  NOP ;  /* 0x0000000000007918 */ /* 0x004fe20000000000 */
.L_x_15:
[----:B-1----:R-:W1:Y:S01]  /*1140*/  LDCU UR4, c[0x0][0x36c] ;  /* 0x00006d80ff0477ac */ /* 0x002e620008000800 */
[----:B------:R-:W-:Y:S01]  /*1150*/  ISETP.NE.OR P3, PT, R0, 0x2, !P3 ;  /* 0x000000020000780c */ /* 0x000fe20005f65670 */
[----:B------:R-:W-:Y:S01]  /*1160*/  NOP ;  /* 0x0000000000007918 */ /* 0x000fe20000000000 */
[----:B------:R-:W-:Y:S01]  /*1170*/  LOP3.LUT R0, R57, 0x1f, RZ, 0xc0, !PT ;  /* 0x0000001f39007812 */ /* 0x000fe200078ec0ff */
[----:B------:R-:W-:Y:S02]  /*1180*/  UISETP.NE.AND UP4, UPT, UR18, 0x2, UPT ;  /* 0x000000021200788c */ /* 0x000fe4000bf85270 */
[----:B------:R-:W-:Y:S02]  /*1190*/  UISETP.NE.AND UP5, UPT, UR18, URZ, UPT ;  /* 0x000000ff1200728c */ /* 0x000fe4000bfa5270 */
[----:B-1----:R-:W-:-:S09]  /*11a0*/  UISETP.EQ.U32.AND UP6, UPT, UR4, 0x1, UPT ;  /* 0x000000010400788c */ /* 0x002fd2000bfc2070 */
[----:B------:R-:W-:Y:S05]  /*11b0*/  BRA.U !UP6, `(.L_x_16) ;  /* 0x000000010e087547 */ /* 0x000fea000b800000 */
[----:B---34-:R-:W-:Y:S01]  /*11c0*/  UCGABAR_ARV ;  /* 0x00000000000079c7 */ /* 0x018fe20008000000 */
[----:B------:R-:W-:Y:S05]  /*11d0*/  BRA `(.L_x_17) ;  /* 0x0000000000047947 */ /* 0x000fea0003800000 */
.L_x_16:
[----:B---34-:R-:W-:Y:S01]  /*11e0*/  NOP ;  /* 0x0000000000007918 */ /* 0x018fe20000000000 */
.L_x_17:
[----:B------:R-:W1:Y:S01]  /*11f0*/  S2UR UR30, SR_CTAID.X ;  /* 0x00000000001e79c3 */ /* 0x000e620000002500 */
[----:B------:R-:W-:-:S05]  /*1200*/  CS2R.32 R48, SR_CgaSize ;  /* 0x0000000000307805 */ /* 0x000fca0000008a00 */
[----:B------:R-:W-:-:S05]  /*1210*/  IMAD R48, R48, -0xa0, RZ ;  /* 0xffffff6030307824 */ /* 0x000fca00078e02ff */
[----:B------:R-:W-:-:S14]  /*1220*/  R2UR UR5, R48 ;  /* 0x00000000300572ca */ /* 0x000fdc00000e0000 */
[----:B------:R-:W2:Y:S01]  /*1230*/  LDCU UR5, c[0x0][UR5+0x2b0] ;  /* 0x00005600050577ac */ /* 0x000ea20008000800 */
[----:B------:R-:W-:-:S05]  /*1240*/  CS2R.32 R48, SR_CgaSize ;  /* 0x0000000000307805 */ /* 0x000fca0000008a00 */
[----:B------:R-:W-:-:S05]  /*1250*/  IMAD R48, R48, -0xa0, RZ ;  /* 0xffffff6030307824 */ /* 0x000fca00078e02ff */
[----:B------:R-:W-:-:S14]  /*1260*/  R2UR UR4, R48 ;  /* 0x00000000300472ca */ /* 0x000fdc00000e0000 */
[----:B------:R-:W3:Y:S01]  /*1270*/  LDCU UR4, c[0x0][UR4+0x2b4] ;  /* 0x00005680040477ac */ /* 0x000ee20008000800 */
[----:B------:R-:W4:Y:S01]  /*1280*/  S2UR UR31, SR_CTAID.Y ;  /* 0x00000000001f79c3 */ /* 0x000f220000002600 */
[----:B------:R-:W-:-:S05]  /*1290*/  CS2R.32 R48, SR_CgaSize ;  /* 0x0000000000307805 */ /* 0x000fca0000008a00 */
[----:B------:R-:W-:-:S05]  /*12a0*/  IMAD R48, R48, -0xa0, RZ ;  /* 0xffffff6030307824 */ /* 0x000fca00078e02ff */
[----:B------:R-:W-:-:S14]  /*12b0*/  R2UR UR7, R48 ;  /* 0x00000000300772ca */ /* 0x000fdc00000e0000 */
[----:B------:R-:W3:Y:S01]  /*12c0*/  LDCU UR7, c[0x0][UR7+0x2a0] ;  /* 0x00005400070777ac */ /* 0x000ee20008000800 */
[----:B------:R-:W-:-:S05]  /*12d0*/  CS2R.32 R48, SR_CgaSize ;  /* 0x0000000000307805 */ /* 0x000fca0000008a00 */
[----:B------:R-:W-:-:S05]  /*12e0*/  IMAD R48, R48, -0xa0, RZ ;  /* 0xffffff6030307824 */ /* 0x000fca00078e02ff */
[----:B------:R-:W-:-:S14]  /*12f0*/  R2UR UR8, R48 ;  /* 0x00000000300872ca */ /* 0x000fdc00000e0000 */
[----:B------:R-:W3:Y:S01]  /*1300*/  LDCU UR8, c[0x0][UR8+0x2a4] ;  /* 0x00005480080877ac */ /* 0x000ee20008000800 */
[----:B------:R-:W3:Y:S01]  /*1310*/  LDCU UR19, c[0x0][0xb24] ;  /* 0x00016480ff1377ac */ /* 0x000ee20008000800 */
[----:B------:R-:W3:Y:S01]  /*1320*/  LDCU UR42, c[0x0][0xb24] ;  /* 0x00016480ff2a77ac */ /* 0x000ee20008000800 */
[----:B-1----:R-:W-:Y:S01]  /*1330*/  I2FP.F32.U32 R3, UR30 ;  /* 0x0000001e00037c45 */ /* 0x002fe20008201000 */
[----:B------:R-:W1:Y:S04]  /*1340*/  LDCU UR22, c[0x0][0xb30] ;  /* 0x00016600ff1677ac */ /* 0x000e680008000800 */
[----:B--2---:R-:W-:Y:S01]  /*1350*/  FMUL R3, R3, UR5 ;  /* 0x0000000503037c20 */ /* 0x004fe20008400000 */
[----:B----4-:R-:W-:-:S05]  /*1360*/  I2FP.F32.U32 R2, UR31 ;  /* 0x0000001f00027c45 */ /* 0x010fca0008201000 */
[----:B------:R-:W2:Y:S01]  /*1370*/  F2I.U32.TRUNC.NTZ R3, R3 ;  /* 0x0000000300037305 */ /* 0x000ea2000020f000 */
[----:B---3--:R-:W-:-:S07]  /*1380*/  FMUL R2, R2, UR4 ;  /* 0x0000000402027c20 */ /* 0x008fce0008400000 */
[----:B------:R-:W3:Y:S01]  /*1390*/  F2I.U32.TRUNC.NTZ R2, R2 ;  /* 0x0000000200027305 */ /* 0x000ee2000020f000 */
[----:B--2---:R-:W-:Y:S02]  /*13a0*/  R2UR UR4, R3 ;  /* 0x00000000030472ca */ /* 0x004fe400000e0000 */
[----:B---3--:R-:W-:Y:S02]  /*13b0*/  R2UR UR6, R2 ;  /* 0x00000000020672ca */ /* 0x008fe400000e0000 */
[----:B------:R-:W-:-:S09]  /*13c0*/  PRMT R2, RZ, 0x7610, R2 ;  /* 0x00007610ff027816 */ /* 0x000fd20000000002 */
[----:B------:R-:W-:-:S04]  /*13d0*/  UIADD3 UR5, UPT, UPT, -UR4, URZ, URZ ;  /* 0x000000ff04057290 */ /* 0x000fc8000fffe1ff */
[----:B------:R-:W-:Y:S02]  /*13e0*/  UIMAD UR5, UR7, UR5, UR30 ;  /* 0x00000005070572a4 */ /* 0x000fe4000f8e021e */
[----:B------:R-:W-:-:S04]  /*13f0*/  UIADD3 UR4, UPT, UPT, -UR6, URZ, URZ ;  /* 0x000000ff06047290 */ /* 0x000fc8000fffe1ff */
[----:B------:R-:W-:Y:S01]  /*1400*/  IMAD.U32 R48, RZ, RZ, UR5 ;  /* 0x00000005ff307e24 */ /* 0x000fe2000f8e00ff */
[----:B------:R-:W-:-:S06]  /*1410*/  UIMAD UR4, UR8, UR4, UR31 ;  /* 0x00000004080472a4 */ /* 0x000fcc000f8e021f */
[----:B------:R-:W-:Y:S01]  /*1420*/  IMAD.U32 R47, RZ, RZ, UR4 ;  /* 0x00000004ff2f7e24 */ /* 0x000fe2000f8e00ff */
[----:B-1----:R-:W-:Y:S06]  /*1430*/  BRA.U UP5, `(.L_x_18) ;  /* 0x00000001052c7547 */ /* 0x002fec000b800000 */
[----:B------:R-:W-:Y:S02]  /*1440*/  R2UR UR4, R47 ;  /* 0x000000002f0472ca */ /* 0x000fe400000e0000 */
[----:B------:R-:W-:-:S11]  /*1450*/  R2UR UR6, R48 ;  /* 0x00000000300672ca */ /* 0x000fd600000e0000 */
[----:B------:R-:W-:-:S04]  /*1460*/  UISETP.NE.AND UP0, UPT, UR4, URZ, UPT ;  /* 0x000000ff0400728c */ /* 0x000fc8000bf05270 */
[----:B------:R-:W-:-:S04]  /*1470*/  UISETP.EQ.OR UP0, UPT, UR6, URZ, !UP0 ;  /* 0x000000ff0600728c */ /* 0x000fc8000c702670 */
[----:B------:R-:W-:Y:S02]  /*1480*/  USEL UR5, URZ, 0x1, !UP0 ;  /* 0x00000001ff057887 */ /* 0x000fe4000c000000 */
[----:B------:R-:W-:-:S04]  /*1490*/  UISETP.NE.AND UP0, UPT, UR4, URZ, UPT ;  /* 0x000000ff0400728c */ /* 0x000fc8000bf05270 */
[----:B------:R-:W-:Y:S02]  /*14a0*/  USEL UR4, URZ, 0x2, UP0 ;  /* 0x00000002ff047887 */ /* 0x000fe40008000000 */
[----:B------:R-:W-:-:S04]  /*14b0*/  UISETP.NE.AND UP0, UPT, UR6, 0x1, UPT ;  /* 0x000000010600788c */ /* 0x000fc8000bf05270 */
[----:B------:R-:W-:-:S04]  /*14c0*/  USEL UR4, UR4, 0x2, UP0 ;  /* 0x0000000204047887 */ /* 0x000fc80008000000 */
[----:B------:R-:W-:-:S06]  /*14d0*/  UIADD3 UR4, UPT, UPT, UR5, UR4, URZ ;  /* 0x0000000405047290 */ /* 0x000fcc000fffe0ff */
[----:B------:R-:W-:-:S07]  /*14e0*/  IMAD.U32 R2, RZ, RZ, UR4 ;  /* 0x00000004ff027e24 */ /* 0x000fce000f8e00ff */
.L_x_18:
[----:B------:R-:W1:Y:S01]  /*14f0*/  S2UR UR36, SR_CTAID.Z ;  /* 0x00000000002479c3 */ /* 0x000e620000002700 */
[----:B------:R-:W-:-:S09]  /*1500*/  UISETP.GE.AND UP0, UPT, UR19, 0x1, UPT ;  /* 0x000000011300788c */ /* 0x000fd2000bf06270 */
[----:B------:R-:W-:Y:S05]  /*1510*/  BRA.U !UP0, `(.L_x_19) ;  /* 0x0000000108d47547 */ /* 0x000fea000b800000 */
[----:B------:R-:W2:Y:S01]  /*1520*/  LDCU.128 UR12, c[0x0][0xb10] ;  /* 0x00016200ff0c77ac */ /* 0x000ea20008000c00 */
[----:B------:R-:W3:Y:S01]  /*1530*/  LDCU UR20, c[0x0][0xb0c] ;  /* 0x00016180ff1477ac */ /* 0x000ee20008000800 */
[----:B------:R-:W4:Y:S01]  /*1540*/  LDCU UR6, c[0x0][0x370] ;  /* 0x00006e00ff0677ac */ /* 0x000f220008000800 */
[----:B------:R-:W1:Y:S01]  /*1550*/  LDCU UR7, c[0x0][0x374] ;  /* 0x00006e80ff0777ac */ /* 0x000e620008000800 */
[----:B------:R-:W1:Y:S01]  /*1560*/  LDCU UR21, c[0x0][0xb20] ;  /* 0x00016400ff1577ac */ /* 0x000e620008000800 */
[----:B--2---:R-:W-:Y:S02]  /*1570*/  UIMAD.WIDE.U32 UR4, UR30, UR12, URZ ;  /* 0x0000000c1e0472a5 */ /* 0x004fe4000f8e00ff */
[----:B---3--:R-:W-:Y:S01]  /*1580*/  UISETP.NE.AND UP0, UPT, UR20, 0x1, UPT ;  /* 0x000000011400788c */ /* 0x008fe2000bf05270 */
[----:B------:R-:W2:Y:S01]  /*1590*/  LDCU.64 UR8, c[0x0][0xb28] ;  /* 0x00016500ff0877ac */ /* 0x000ea20008000a00 */
[----:B----4-:R-:W-:-:S03]  /*15a0*/  UIMAD.WIDE.U32 UR10, UR6, UR12, URZ ;  /* 0x0000000c060a72a5 */ /* 0x010fc6000f8e00ff */
[----:B------:R-:W-:Y:S01]  /*15b0*/  UMOV UR4, UR5 ;  /* 0x0000000500047c82 */ /* 0x000fe20008000000 */
[----:B------:R-:W-:Y:S02]  /*15c0*/  UISETP.NE.AND UP2, UPT, UR19, 0x1, UPT ;  /* 0x000000011300788c */ /* 0x000fe4000bf45270 */
[----:B------:R-:W-:Y:S01]  /*15d0*/  USHF.R.U32.HI UR4, URZ, UR13, UR4 ;  /* 0x0000000dff047299 */ /* 0x000fe20008011604 */
[----:B------:R-:W-:Y:S01]  /*15e0*/  UMOV UR10, UR11 ;  /* 0x0000000b000a7c82 */ /* 0x000fe20008000000 */
[----:B------:R-:W-:Y:S02]  /*15f0*/  UIMAD.WIDE.U32 UR16, UR31, UR15, URZ ;  /* 0x0000000f1f1072a5 */ /* 0x000fe4000f8e00ff */
[----:B------:R-:W-:Y:S02]  /*1600*/  USEL UR5, UR30, UR4, !UP0 ;  /* 0x000000041e057287 */ /* 0x000fe4000c000000 */
[----:B------:R-:W-:Y:S02]  /*1610*/  @UP0 USHF.R.U32.HI UR6, URZ, UR13, UR10 ;  /* 0x0000000dff060299 */ /* 0x000fe4000801160a */
[----:B------:R-:W-:-:S02]  /*1620*/  UISETP.NE.AND UP0, UPT, UR14, 0x1, UPT ;  /* 0x000000010e00788c */ /* 0x000fc4000bf05270 */
[----:B-1----:R-:W-:Y:S02]  /*1630*/  UIMAD.WIDE.U32 UR10, UR7, UR15, URZ ;  /* 0x0000000f070a72a5 */ /* 0x002fe4000f8e00ff */
[----:B--2---:R-:W-:Y:S01]  /*1640*/  UIMAD.WIDE.U32 UR12, UR6, UR8, URZ ;  /* 0x00000008060c72a5 */ /* 0x004fe2000f8e00ff */
[----:B------:R-:W-:Y:S02]  /*1650*/  UMOV UR4, UR17 ;  /* 0x0000001100047c82 */ /* 0x000fe40008000000 */
[----:B------:R-:W-:Y:S02]  /*1660*/  USHF.R.U32.HI UR4, URZ, UR21, UR4 ;  /* 0x00000015ff047299 */ /* 0x000fe40008011604 */
[----:B------:R-:W-:Y:S02]  /*1670*/  UMOV UR10, UR11 ;  /* 0x0000000b000a7c82 */ /* 0x000fe40008000000 */
[----:B------:R-:W-:Y:S01]  /*1680*/  UMOV UR12, UR13 ;  /* 0x0000000d000c7c82 */ /* 0x000fe20008000000 */
[----:B------:R-:W-:-:S02]  /*1690*/  @UP0 USHF.R.U32.HI UR7, URZ, UR21, UR10 ;  /* 0x00000015ff070299 */ /* 0x000fc4000801160a */
[----:B------:R-:W-:Y:S02]  /*16a0*/  USEL UR4, UR31, UR4, !UP0 ;  /* 0x000000041f047287 */ /* 0x000fe4000c000000 */
[----:B------:R-:W-:Y:S02]  /*16b0*/  UIMAD.WIDE.U32 UR10, UR7, UR8, URZ ;  /* 0x00000008070a72a5 */ /* 0x000fe4000f8e00ff */
[----:B------:R-:W-:Y:S02]  /*16c0*/  @UP2 USHF.R.U32.HI UR6, URZ, UR9, UR12 ;  /* 0x00000009ff062299 */ /* 0x000fe4000801160c */
[----:B------:R-:W-:-:S03]  /*16d0*/  UIMAD.WIDE.U32 UR12, UR4, UR8, URZ ;  /* 0x00000008040c72a5 */ /* 0x000fc6000f8e00ff */
[----:B------:R-:W-:Y:S02]  /*16e0*/  UMOV UR10, UR11 ;  /* 0x0000000b000a7c82 */ /* 0x000fe40008000000 */
[----:B------:R-:W-:Y:S02]  /*16f0*/  @UP2 USHF.R.U32.HI UR7, URZ, UR9, UR10 ;  /* 0x00000009ff072299 */ /* 0x000fe4000801160a */
[----:B------:R-:W-:Y:S02]  /*1700*/  UIMAD UR10, UR6, UR19, URZ ;  /* 0x00000013060a72a4 */ /* 0x000fe4000f8e02ff */
[----:B------:R-:W-:-:S04]  /*1710*/  UIMAD UR7, UR7, UR19, URZ ;  /* 0x00000013070772a4 */ /* 0x000fc8000f8e02ff */
[----:B------:R-:W-:-:S03]  /*1720*/  UISETP.GE.AND UP0, UPT, UR4, UR7, UPT ;  /* 0x000000070400728c */ /* 0x000fc6000bf06270 */
[----:B------:R-:W-:Y:S01]  /*1730*/  UMOV UR7, UR13 ;  /* 0x0000000d00077c82 */ /* 0x000fe20008000000 */
[----:B------:R-:W-:Y:S02]  /*1740*/  UISETP.GE.OR UP0, UPT, UR5, UR10, UP0 ;  /* 0x0000000a0500728c */ /* 0x000fe40008706670 */
[----:B------:R-:W-:Y:S02]  /*1750*/  UIMAD.WIDE.U32 UR10, UR5, UR8, URZ ;  /* 0x00000008050a72a5 */ /* 0x000fe4000f8e00ff */
[----:B------:R-:W-:Y:S02]  /*1760*/  USHF.R.U32.HI UR7, URZ, UR9, UR7 ;  /* 0x00000009ff077299 */ /* 0x000fe40008011607 */
[----:B------:R-:W-:Y:S02]  /*1770*/  UIADD3 UR10, UPT, UPT, -UR4, URZ, URZ ;  /* 0x000000ff040a7290 */ /* 0x000fe4000fffe1ff */
[----:B------:R-:W-:Y:S02]  /*1780*/  USEL UR7, UR4, UR7, !UP2 ;  /* 0x0000000704077287 */ /* 0x000fe4000d000000 */
[----:B------:R-:W-:Y:S01]  /*1790*/  UIMAD UR10, UR14, UR10, UR31 ;  /* 0x0000000a0e0a72a4 */ /* 0x000fe2000f8e021f */
[----:B------:R-:W-:Y:S01]  /*17a0*/  @!UP0 UMOV UR8, UR11 ;  /* 0x0000000b00088c82 */ /* 0x000fe20008000000 */
[----:B------:R-:W-:-:S02]  /*17b0*/  UIADD3 UR11, UPT, UPT, -UR5, URZ, URZ ;  /* 0x000000ff050b7290 */ /* 0x000fc4000fffe1ff */
[----:B------:R-:W-:Y:S02]  /*17c0*/  @!UP0 USHF.R.U32.HI UR8, URZ, UR9, UR8 ;  /* 0x00000009ff088299 */ /* 0x000fe40008011608 */
[----:B------:R-:W-:Y:S02]  /*17d0*/  UIADD3 UR9, UPT, UPT, -UR7, URZ, URZ ;  /* 0x000000ff07097290 */ /* 0x000fe4000fffe1ff */
[----:B------:R-:W-:Y:S02]  /*17e0*/  @!UP0 USEL UR8, UR5, UR8, !UP2 ;  /* 0x0000000805088287 */ /* 0x000fe4000d000000 */
[----:B------:R-:W-:Y:S02]  /*17f0*/  UIMAD UR9, UR19, UR9, UR4 ;  /* 0x00000009130972a4 */ /* 0x000fe4000f8e0204 */
[----:B------:R-:W-:Y:S02]  /*1800*/  @!UP0 UIADD3 UR7, UPT, UPT, UR7, -UR8, URZ ;  /* 0x8000000807078290 */ /* 0x000fe4000fffe0ff */
[----:B------:R-:W-:-:S02]  /*1810*/  @!UP0 UIMAD UR6, UR9, UR6, UR8 ;  /* 0x00000006090682a4 */ /* 0x000fc4000f8e0208 */
[----:B------:R-:W-:Y:S02]  /*1820*/  @!UP0 UIMAD UR4, UR7, UR19, UR5 ;  /* 0x00000013070482a4 */ /* 0x000fe4000f8e0205 */
[----:B------:R-:W-:Y:S02]  /*1830*/  UIMAD UR30, UR20, UR11, UR30 ;  /* 0x0000000b141e72a4 */ /* 0x000fe4000f8e021e */
[----:B------:R-:W-:Y:S01]  /*1840*/  UIMAD UR31, UR4, UR14, UR10 ;  /* 0x0000000e041f72a4 */ /* 0x000fe2000f8e020a */
[----:B------:R-:W-:Y:S02]  /*1850*/  @!UP0 UMOV UR5, UR6 ;  /* 0x0000000600058c82 */ /* 0x000fe40008000000 */
[----:B------:R-:W-:-:S12]  /*1860*/  UIMAD UR30, UR5, UR20, UR30 ;  /* 0x00000014051e72a4 */ /* 0x000fd8000f8e021e */
.L_x_19:
[----:B------:R-:W-:-:S09]  /*1870*/  UISETP.NE.AND UP0, UPT, UR22, 0x1, UPT ;  /* 0x000000011600788c */ /* 0x000fd2000bf05270 */
[----:B------:R-:W-:Y:S05]  /*1880*/  BRA.U UP0, `(.L_x_20) ;  /* 0x0000000100407547 */ /* 0x000fea000b800000 */
[----:B------:R-:W2:Y:S01]  /*1890*/  LDCU.128 UR8, c[0x0][0xb10] ;  /* 0x00016200ff0877ac */ /* 0x000ea20008000c00 */
[----:B------:R-:W3:Y:S01]  /*18a0*/  LDCU UR12, c[0x0][0xb0c] ;  /* 0x00016180ff0c77ac */ /* 0x000ee20008000800 */
[----:B------:R-:W4:Y:S01]  /*18b0*/  LDCU UR13, c[0x0][0xb20] ;  /* 0x00016400ff0d77ac */ /* 0x000f220008000800 */
[----:B--2---:R-:W-:Y:S02]  /*18c0*/  UIMAD.WIDE.U32 UR4, UR30, UR8, URZ ;  /* 0x000000081e0472a5 */ /* 0x004fe4000f8e00ff */
[----:B------:R-:W-:Y:S02]  /*18d0*/  UIMAD.WIDE.U32 UR6, UR31, UR11, URZ ;  /* 0x0000000b1f0672a5 */ /* 0x000fe4000f8e00ff */
[----:B---3--:R-:W-:Y:S02]  /*18e0*/  UISETP.NE.AND UP0, UPT, UR12, 0x1, UPT ;  /* 0x000000010c00788c */ /* 0x008fe4000bf05270 */
[----:B------:R-:W-:-:S03]  /*18f0*/  USHF.R.U32.HI UR5, URZ, UR9, UR5 ;  /* 0x00000009ff057299 */ /* 0x000fc60008011605 */
[----:B------:R-:W-:Y:S01]  /*1900*/  UMOV UR4, UR7 ;  /* 0x0000000700047c82 */ /* 0x000fe20008000000 */
[----:B------:R-:W-:Y:S02]  /*1910*/  USEL UR5, UR30, UR5, !UP0 ;  /* 0x000000051e057287 */ /* 0x000fe4000c000000 */
[----:B------:R-:W-:Y:S02]  /*1920*/  UISETP.NE.AND UP0, UPT, UR10, 0x1, UPT ;  /* 0x000000010a00788c */ /* 0x000fe4000bf05270 */
[----:B----4-:R-:W-:-:S04]  /*1930*/  USHF.R.U32.HI UR4, URZ, UR13, UR4 ;  /* 0x0000000dff047299 */ /* 0x010fc80008011604 */
[----:B------:R-:W-:-:S04]  /*1940*/  USEL UR4, UR31, UR4, !UP0 ;  /* 0x000000041f047287 */ /* 0x000fc8000c000000 */
[----:B------:R-:W-:Y:S02]  /*1950*/  UIADD3 UR6, UPT, UPT, UR5, -UR4, URZ ;  /* 0x8000000405067290 */ /* 0x000fe4000fffe0ff */
[----:B------:R-:W-:Y:S02]  /*1960*/  UIADD3 UR4, UPT, UPT, -UR5, UR4, URZ ;  /* 0x0000000405047290 */ /* 0x000fe4000fffe1ff */
[----:B------:R-:W-:Y:S02]  /*1970*/  UIMAD UR31, UR6, UR10, UR31 ;  /* 0x0000000a061f72a4 */ /* 0x000fe4000f8e021f */
[----:B------:R-:W-:-:S12]  /*1980*/  UIMAD UR30, UR4, UR12, UR30 ;  /* 0x0000000c041e72a4 */ /* 0x000fd8000f8e021e */
.L_x_20:
[----:B------:R-:W-:Y:S01]  /*1990*/  UISETP.NE.AND UP0, UPT, UR18, 0x2, UPT ;  /* 0x000000021200788c */ /* 0x000fe2000bf05270 */
[----:B------:R-:W-:Y:S09]  /*19a0*/  BRA.U !UP6, `(.L_x_21) ;  /* 0x000000010e0c7547 */ /* 0x000ff2000b800000 */
[----:B------:R-:W-:Y:S01]  /*19b0*/  UCGABAR_WAIT ;  /* 0x0000000000007dc7 */ /* 0x000fe20008000000 */
[----:B------:R-:W-:Y:S01]  /*19c0*/  CCTL.IVALL ;  /* 0x00000000ff00798f */ /* 0x000fe20002000000 */
[----:B------:R-:W-:Y:S05]  /*19d0*/  BRA `(.L_x_22) ;  /* 0x0000000000047947 */ /* 0x000fea0003800000 */
.L_x_21:
[----:B------:R-:W-:Y:S06]  /*19e0*/  BAR.SYNC.DEFER_BLOCKING 0x0 ;  /* 0x0000000000007b1d */ /* 0x000fec0000010000 */
.L_x_22:
[----:B------:R-:W-:Y:S05]  /*19f0*/  BRA.U UP0, `(.L_x_23) ;  /* 0x0000002500007547 */ /* 0x000fea000b800000 */
[----:B------:R-:W2:Y:S01]  /*1a00*/  LDCU UR6, c[0x0][0x38c] ;  /* 0x00007180ff0677ac */ /* 0x000ea20008000800 */
[----:B------:R-:W3:Y:S01]  /*1a10*/  S2UR UR7, SR_CgaCtaId ;  /* 0x00000000000779c3 */ /* 0x000ee20000008800 */
[----:B------:R-:W-:Y:S01]  /*1a20*/  PLOP3.LUT P1, PT, PT, PT, UP3, 0x80, 0x8 ;  /* 0x000000000008781c */ /* 0x000fe20003f2f038 */
[----:B------:R-:W-:Y:S01]  /*1a30*/  IMAD.MOV.U32 R12, RZ, RZ, 0x1 ;  /* 0x00000001ff0c7424 */ /* 0x000fe200078e00ff */
[----:B------:R-:W-:Y:S01]  /*1a40*/  UMOV UR13, 0x400 ;  /* 0x00000400000d7882 */ /* 0x000fe20000000000 */
[----:B------:R-:W-:Y:S01]  /*1a50*/  UISETP.NE.AND UP1, UPT, UR18, URZ, UPT ;  /* 0x000000ff1200728c */ /* 0x000fe2000bf25270 */
[----:B------:R-:W-:Y:S01]  /*1a60*/  ISETP.EQ.OR P2, PT, R0, RZ, P3 ;  /* 0x000000ff0000720c */ /* 0x000fe20001f42670 */
[----:B------:R-:W-:Y:S01]  /*1a70*/  USEL UR24, URZ, 0x1, UP4 ;  /* 0x00000001ff187887 */ /* 0x000fe2000a000000 */
[----:B------:R-:W-:Y:S02]  /*1a80*/  PLOP3.LUT P1, PT, P1, PT, PT, 0x8, 0x80 ;  /* 0x000000000080781c */ /* 0x000fe40000f2e170 */
[----:B------:R-:W-:Y:S01]  /*1a90*/  CS2R R10, SRZ ;  /* 0x00000000000a7805 */ /* 0x000fe2000001ff00 */
[----:B------:R-:W-:Y:S01]  /*1aa0*/  IMAD.MOV.U32 R9, RZ, RZ, RZ ;  /* 0x000000ffff097224 */ /* 0x000fe200078e00ff */
[----:B------:R-:W4:Y:S01]  /*1ab0*/  LDCU UR39, c[0x0][0x370] ;  /* 0x00006e00ff2777ac */ /* 0x000f220008000800 */
[----:B------:R-:W-:Y:S01]  /*1ac0*/  IMAD.MOV.U32 R8, RZ, RZ, 0x1 ;  /* 0x00000001ff087424 */ /* 0x000fe200078e00ff */
[----:B------:R-:W1:Y:S01]  /*1ad0*/  LDCU.64 UR28, c[0x0][0x348] ;  /* 0x00006900ff1c77ac */ /* 0x000e620008000a00 */
[----:B--2---:R-:W-:-:S02]  /*1ae0*/  UIADD3 UR5, UPT, UPT, UR6, 0xf, URZ ;  /* 0x0000000f06057890 */ /* 0x004fc4000fffe0ff */
[----:B------:R-:W-:Y:S02]  /*1af0*/  UIADD3 UR45, UPT, UPT, UR6, 0x1e, URZ ;  /* 0x0000001e062d7890 */ /* 0x000fe4000fffe0ff */
[----:B------:R-:W-:Y:S02]  /*1b00*/  USHF.R.S32.HI UR4, URZ, 0x1f, UR5 ;  /* 0x0000001fff047899 */ /* 0x000fe40008011405 */
[----:B---3--:R-:W-:Y:S02]  /*1b10*/  USHF.L.U32 UR25, UR7, 0xb, URZ ;  /* 0x0000000b07197899 */ /* 0x008fe400080006ff */
[----:B------:R-:W-:Y:S02]  /*1b20*/  ULEA.HI UR4, UR4, UR5, URZ, 0x4 ;  /* 0x0000000504047291 */ /* 0x000fe4000f8f20ff */
[----:B------:R-:W-:Y:S02]  /*1b30*/  UIADD3 UR5, UPT, UPT, UR6, -0x1, URZ ;  /* 0xffffffff06057890 */ /* 0x000fe4000fffe0ff */
[----:B------:R-:W-:-:S02]  /*1b40*/  USHF.R.S32.HI UR41, URZ, 0x4, UR4 ;  /* 0x00000004ff297899 */ /* 0x000fc40008011404 */
[----:B------:R-:W-:Y:S02]  /*1b50*/  UISETP.GE.U32.AND UP2, UPT, UR5, -0x1f, UPT ;  /* 0xffffffe10500788c */ /* 0x000fe4000bf46070 */
[----:B------:R-:W-:Y:S02]  /*1b60*/  UISETP.LT.U32.AND UP0, UPT, UR41, 0x22, UPT ;  /* 0x000000222900788c */ /* 0x000fe4000bf01070 */
[----:B------:R-:W-:Y:S02]  /*1b70*/  USHF.L.U32 UR44, UR7, 0x6, URZ ;  /* 0x00000006072c7899 */ /* 0x000fe400080006ff */
[----:B------:R-:W-:Y:S02]  /*1b80*/  USEL UR40, UR41, 0x22, UP0 ;  /* 0x0000002229287887 */ /* 0x000fe40008000000 */
[----:B------:R-:W-:Y:S02]  /*1b90*/  ULOP3.LUT UR25, UR25, 0x800, URZ, 0xc0, !UPT ;  /* 0x0000080019197892 */ /* 0x000fe4000f8ec0ff */
[----:B------:R-:W-:-:S02]  /*1ba0*/  UIADD3 UR21, UPT, UPT, UR40, -0x1, URZ ;  /* 0xffffffff28157890 */ /* 0x000fc4000fffe0ff */
[----:B------:R-:W-:Y:S02]  /*1bb0*/  ULEA UR13, UR7, UR13, 0x18 ;  /* 0x0000000d070d7291 */ /* 0x000fe4000f8ec0ff */
[----:B------:R-:W-:Y:S01]  /*1bc0*/  @UP2 UIADD3 UR21, UPT, UPT, UR40, URZ, URZ ;  /* 0x000000ff28152290 */ /* 0x000fe2000fffe0ff */
[----:B------:R-:W2:Y:S01]  /*1bd0*/  LDCU UR38, c[0x0][0x374] ;  /* 0x00006e80ff2677ac */ /* 0x000ea20008000800 */
[----:B------:R-:W-:Y:S02]  /*1be0*/  ULOP3.LUT UR44, UR44, 0x40, URZ, 0xc0, !UPT ;  /* 0x000000402c2c7892 */ /* 0x000fe4000f8ec0ff */
[----:B------:R-:W-:Y:S02]  /*1bf0*/  USEL UR24, UR24, 0x2, UP1 ;  /* 0x0000000218187887 */ /* 0x000fe40008800000 */
[----:B------:R-:W-:Y:S02]  /*1c00*/  UIADD3 UR25, UPT, UPT, UR13, 0x15600, UR25 ;  /* 0x000156000d197890 */ /* 0x000fe4000fffe019 */
[----:B------:R-:W-:-:S02]  /*1c10*/  UIADD3 UR43, UPT, UPT, UR41, -UR40, URZ ;  /* 0x80000028292b7290 */ /* 0x000fc4000fffe0ff */
[----:B------:R-:W-:Y:S01]  /*1c20*/  UIADD3 UR21, UPT, UPT, UR21, 0x1, URZ ;  /* 0x0000000115157890 */ /* 0x000fe2000fffe0ff */
[----:B-1--4-:R-:W-:-:S11]  /*1c30*/  UMOV UR5, URZ ;  /* 0x000000ff00057c82 */ /* 0x012fd60008000000 */
.L_x_43:
[----:B------:R-:W1:Y:S02]  /*1c40*/  S2UR UR4, SR_CgaCtaId ;  /* 0x00000000000479c3 */ /* 0x000e640000008800 */
[----:B-1----:R-:W-:-:S09]  /*1c50*/  UISETP.NE.AND UP0, UPT, UR4, URZ, UPT ;  /* 0x000000ff0400728c */ /* 0x002fd2000bf05270 */
[----:B------:R-:W-:Y:S05]  /*1c60*/  BRA.U UP0, `(.L_x_24) ;  /* 0x0000000100287547 */ /* 0x000fea000b800000 */
[----:B------:R-:W-:Y:S02]  /*1c70*/  LEA R0, R9, UR13, 0x3 ;  /* 0x0000000d09007c11 */ /* 0x000fe4000f8e18ff */
[----:B------:R-:W-:-:S04]  /*1c80*/  SHF.L.U32 R2, R8, 0x1f, RZ ;  /* 0x0000001f08027819 */ /* 0x000fc800000006ff */
[----:B------:R-:W1:Y:S02]  /*1c90*/  SYNCS.PHASECHK.TRANS64.TRYWAIT P0, [R0+URZ+0x2e0], R2 ;  /* 0x0002e002000075a7 */ /* 0x000e6400080011ff */
[----:B-1----:R-:W-:Y:S05]  /*1ca0*/  @!P0 BRA `(.L_x_25) ;  /* 0x0000007c00388947 */ /* 0x002fea0003800000 */
.L_x_169:
[----:B------:R-:W-:Y:S01]  /*1cb0*/  VIADD R9, R9, 0x1 ;  /* 0x0000000109097836 */ /* 0x000fe20000000000 */
[----:B------:R1:W-:Y:S04]  /*1cc0*/  SYNCS.ARRIVE.TRANS64.A1T0 RZ, [R0+URZ+0x2d0], RZ ;  /* 0x0002d0ff00ff79a7 */ /* 0x0003e800081000ff */
[----:B------:R-:W-:-:S04]  /*1cd0*/  ISETP.NE.AND P0, PT, R9, 0x2, PT ;  /* 0x000000020900780c */ /* 0x000fc80003f05270 */
[----:B------:R-:W-:Y:S02]  /*1ce0*/  SEL R9, R9, RZ, P0 ;  /* 0x000000ff09097207 */ /* 0x000fe40000000000 */
[----:B-1----:R-:W-:-:S04]  /*1cf0*/  SEL R0, RZ, 0x1, P0 ;  /* 0x00000001ff007807 */ /* 0x002fc80000000000 */
[----:B------:R-:W-:-:S07]  /*1d00*/  LOP3.LUT R8, R8, R0, RZ, 0x3c, !PT ;  /* 0x0000000008087212 */ /* 0x000fce00078e3cff */
.L_x_24:
[----:B------:R-:W-:Y:S01]  /*1d10*/  ULEA UR4, UR5, UR13, 0x3 ;  /* 0x0000000d05047291 */ /* 0x000fe2000f8e18ff */
[----:B------:R-:W-:Y:S01]  /*1d20*/  SHF.L.U32 R0, R12, 0x1f, RZ ;  /* 0x0000001f0c007819 */ /* 0x000fe200000006ff */
[----:B------:R-:W-:Y:S02]  /*1d30*/  UISETP.GE.U32.AND UP0, UPT, UR45, 0x1f, UPT ;  /* 0x0000001f2d00788c */ /* 0x000fe4000bf06070 */
[----:B------:R-:W-:Y:S02]  /*1d40*/  USHF.L.U32 UR35, UR30, 0x6, URZ ;  /* 0x000000061e237899 */ /* 0x000fe400080006ff */
[----:B------:R-:W-:Y:S01]  /*1d50*/  ULEA UR19, UR31, UR44, 0x7 ;  /* 0x0000002c1f137291 */ /* 0x000fe2000f8e38ff */
[----:B------:R-:W-:Y:S02]  /*1d60*/  UMOV UR6, URZ ;  /* 0x000000ff00067c82 */ /* 0x000fe40008000000 */
[----:B------:R1:W3:Y:S02]  /*1d70*/  SYNCS.PHASECHK.TRANS64.TRYWAIT P0, [UR4+0x110], R0 ;  /* 0x00011000ff0075a7 */ /* 0x0002e40008001104 */
[----:B------:R-:W-:Y:S07]  /*1d80*/  BRA.U !UP0, `(.L_x_26) ;  /* 0x0000000108b87547 */ /* 0x000fee000b800000 */
[----:B------:R-:W-:Y:S01]  /*1d90*/  UMOV UR10, URZ ;  /* 0x000000ff000a7c82 */ /* 0x000fe20008000000 */
[----:B------:R-:W-:-:S05]  /*1da0*/  UMOV UR4, UR5 ;  /* 0x0000000500047c82 */ /* 0x000fca0008000000 */
.L_x_32:
[----:B------:R-:W-:Y:S01]  /*1db0*/  ULEA UR33, UR4, UR13, 0x3 ;  /* 0x0000000d04217291 */ /* 0x000fe2000f8e18ff */
[----:B---3--:R-:W-:Y:S01]  /*1dc0*/  @!P3 MOV R2, 0x1800 ;  /* 0x000018000002b802 */ /* 0x008fe20000000f00 */
[----:B-1-34-:R-:W-:Y:S10]  /*1dd0*/  @P0 BRA `(.L_x_27) ;  /* 0x00000000000c0947 */ /* 0x01aff40003800000 */
[----:B------:R-:W-:-:S04]  /*1de0*/  SHF.L.U32 R3, R12, 0x1f, RZ ;  /* 0x0000001f0c037819 */ /* 0x000fc800000006ff */
[----:B------:R-:W3:Y:S02]  /*1df0*/  SYNCS.PHASECHK.TRANS64.TRYWAIT P0, [UR33+0x110], R3 ;  /* 0x00011003ff0075a7 */ /* 0x000ee40008001121 */
[----:B---3--:R-:W-:Y:S05]  /*1e00*/  @!P0 BRA `(.L_x_28) ;  /* 0x0000007800f48947 */ /* 0x008fea0003800000 */
.L_x_27:
[----:B------:R3:W-:Y:S01]  /*1e10*/  @!P3 SYNCS.ARRIVE.TRANS64 RZ, [UR33], R2 ;  /* 0x00000002ffffb9a7 */ /* 0x0007e20008000021 */
[----:B------:R-:W-:-:S04]  /*1e20*/  ULOP3.LUT UR5, UR24, 0x2, URZ, 0xfc, !UPT ;  /* 0x0000000218057892 */ /* 0x000fc8000f8efcff */
[----:B------:R-:W-:-:S09]  /*1e30*/  UISETP.NE.AND UP0, UPT, UR5, 0x2, UPT ;  /* 0x000000020500788c */ /* 0x000fd2000bf05270 */
[----:B------:R-:W-:Y:S05]  /*1e40*/  BRA.U UP0, `(.L_x_29) ;  /* 0x0000000100047547 */ /* 0x000fea000b800000 */
[----:B--2---:R-:W-:Y:S05]  /*1e50*/  BPT.TRAP 0x1 ;  /* 0x000000040000795c */ /* 0x004fea0000300000 */
.L_x_29:
[----:B------:R-:W-:Y:S04]  /*1e60*/  BSSY.RECONVERGENT B0, `(.L_x_30) ;  /* 0x0000003000007945 */ /* 0x000fe80003800200 */
[----:B------:R-:W-:Y:S05]  /*1e70*/  @P2 BRA `(.L_x_31) ;  /* 0x0000000000042947 */ /* 0x000fea0003800000 */
[----:B--2---:R-:W-:Y:S05]  /*1e80*/  BPT.TRAP 0x1 ;  /* 0x000000040000795c */ /* 0x004fea0000300000 */
.L_x_31:
[----:B--2---:R-:W-:Y:S05]  /*1e90*/  BSYNC.RECONVERGENT B0 ;  /* 0x0000000000007941 */ /* 0x004fea0003800200 */
.L_x_30:
[----:B------:R-:W-:Y:S02]  /*1ea0*/  UIADD3 UR5, UPT, UPT, UR4, 0x1, URZ ;  /* 0x0000000104057890 */ /* 0x000fe4000fffe0ff */
[----:B------:R-:W-:Y:S02]  /*1eb0*/  USHF.L.U32 UR34, UR10, 0x4, URZ ;  /* 0x000000040a227899 */ /* 0x000fe400080006ff */
[----:B------:R-:W-:Y:S02]  /*1ec0*/  UISETP.NE.AND UP0, UPT, UR5, 0x22, UPT ;  /* 0x000000220500788c */ /* 0x000fe4000bf05270 */
[----:B------:R-:W-:Y:S02]  /*1ed0*/  UIADD3 UR10, UPT, UPT, UR10, 0x1, URZ ;  /* 0x000000010a0a7890 */ /* 0x000fe4000fffe0ff */
[----:B------:R-:W-:Y:S02]  /*1ee0*/  USEL UR7, URZ, 0x1, UP0 ;  /* 0x00000001ff077887 */ /* 0x000fe40008000000 */
[----:B------:R-:W-:-:S02]  /*1ef0*/  USEL UR5, UR5, URZ, UP0 ;  /* 0x000000ff05057287 */ /* 0x000fc40008000000 */
[----:B------:R-:W-:Y:S02]  /*1f00*/  ULEA UR32, UR4, UR13, 0xb ;  /* 0x0000000d04207291 */ /* 0x000fe4000f8e58ff */
[----:B------:R-:W-:Y:S01]  /*1f10*/  ULEA UR6, UR5, UR13, 0x3 ;  /* 0x0000000d05067291 */ /* 0x000fe2000f8e18ff */
[----:B------:R-:W-:Y:S01]  /*1f20*/  LOP3.LUT R12, R12, UR7, RZ, 0x3c, !PT ;  /* 0x000000070c0c7c12 */ /* 0x000fe2000f8e3cff */
[----:B------:R-:W-:Y:S02]  /*1f30*/  UIADD3 UR8, UP1, UPT, UR28, 0x80, URZ ;  /* 0x000000801c087890 */ /* 0x000fe4000ff3e0ff */
[----:B------:R-:W-:Y:S01]  /*1f40*/  UIADD3 UR32, UPT, UPT, UR32, 0x4600, URZ ;  /* 0x0000460020207890 */ /* 0x000fe2000fffe0ff */
[----:B-1----:R-:W-:Y:S01]  /*1f50*/  SHF.L.U32 R0, R12, 0x1f, RZ ;  /* 0x0000001f0c007819 */ /* 0x002fe200000006ff */
[----:B------:R-:W-:Y:S02]  /*1f60*/  UIADD3.X UR9, UPT, UPT, URZ, UR29, URZ, UP1, !UPT ;  /* 0x0000001dff097290 */ /* 0x000fe40008ffe4ff */
[----:B------:R-:W-:Y:S01]  /*1f70*/  ULEA UR16, UR4, UR25, 0xc ;  /* 0x0000001904107291 */ /* 0x000fe2000f8e60ff */
[----:B------:R4:W1:Y:S01]  /*1f80*/  SYNCS.PHASECHK.TRANS64.TRYWAIT P0, [UR6+0x110], R0 ;  /* 0x00011000ff0075a7 */ /* 0x0008620008001106 */
[----:B------:R-:W-:Y:S01]  /*1f90*/  UIADD3 UR6, UP0, UPT, UR28, 0x180, URZ ;  /* 0x000001801c067890 */ /* 0x000fe2000ff1e0ff */
[----:B------:R-:W-:Y:S01]  /*1fa0*/  UMOV UR14, 0x0 ;  /* 0x00000000000e7882 */ /* 0x000fe20000000000 */
[----:B------:R-:W-:-:S02]  /*1fb0*/  UMOV UR15, 0x10000000 ;  /* 0x10000000000f7882 */ /* 0x000fc40000000000 */
[----:B------:R-:W-:Y:S01]  /*1fc0*/  UIADD3.X UR7, UPT, UPT, URZ, UR29, URZ, UP0, !UPT ;  /* 0x0000001dff077290 */ /* 0x000fe200087fe4ff */
[----:B------:R-:W-:Y:S01]  /*1fd0*/  UTMALDG.3D [UR32], [UR8], desc[UR14] ;  /* 0x00000e20080075b4 */ /* 0x000fe20008011000 */
[----:B------:R-:W-:Y:S01]  /*1fe0*/  UISETP.NE.AND UP0, UPT, UR10, UR21, UPT ;  /* 0x000000150a00728c */ /* 0x000fe2000bf05270 */
[----:B------:R-:W-:Y:S01]  /*1ff0*/  UMOV UR4, 0x30000 ;  /* 0x0003000000047882 */ /* 0x000fe20000000000 */
[----:B------:R-:W-:Y:S01]  /*2000*/  UMOV UR20, UR36 ;  /* 0x0000002400147c82 */ /* 0x000fe20008000000 */
[----:B------:R-:W-:Y:S01]  /*2010*/  UMOV UR17, UR33 ;  /* 0x0000002100117c82 */ /* 0x000fe20008000000 */
[----:B------:R-:W-:-:S03]  /*2020*/  UMOV UR18, UR34 ;  /* 0x0000002200127c82 */ /* 0x000fc60008000000 */
[----:B------:R2:W-:Y:S02]  /*2030*/  UTMALDG.3D.MULTICAST [UR16], [UR6], UR4, desc[UR14] ;  /* 0x00000e10060073b4 */ /* 0x0005e40008011804 */
[----:B--2---:R-:W-:Y:S01]  /*2040*/  UMOV UR6, UR21 ;  /* 0x0000001500067c82 */ /* 0x004fe20008000000 */
[----:B------:R-:W-:Y:S01]  /*2050*/  UMOV UR4, UR5 ;  /* 0x0000000500047c82 */ /* 0x000fe20008000000 */
[----:B------:R-:W-:Y:S05]  /*2060*/  BRA.U UP0, `(.L_x_32) ;  /* 0xfffffffd00507547 */ /* 0x000fea000b83ffff */
.L_x_26:
[----:B------:R-:W-:Y:S01]  /*2070*/  ULEA UR4, UR5, UR13, 0x3 ;  /* 0x0000000d05047291 */ /* 0x000fe2000f8e18ff */
[----:B-1--4-:R-:W-:Y:S01]  /*2080*/  SHF.L.U32 R0, R12, 0x1f, RZ ;  /* 0x0000001f0c007819 */ /* 0x012fe200000006ff */
[----:B------:R-:W-:Y:S01]  /*2090*/  @!P1 SYNCS.ARRIVE.TRANS64.A1T0 RZ, [UR13+0x268], RZ ;  /* 0x000268ffffff99a7 */ /* 0x000fe2000810000d */
[----:B------:R-:W-:-:S06]  /*20a0*/  UISETP.GT.AND UP0, UPT, UR41, UR40, UPT ;  /* 0x000000282900728c */ /* 0x000fcc000bf04270 */
[----:B---3--:R1:W3:Y:S03]  /*20b0*/  SYNCS.PHASECHK.TRANS64.TRYWAIT P0, [UR4+0x110], R0 ;  /* 0x00011000ff0075a7 */ /* 0x0082e60008001104 */
[----:B------:R-:W-:Y:S05]  /*20c0*/  BRA.U !UP0, `(.L_x_33) ;  /* 0x0000000108bc7547 */ /* 0x000fea000b800000 */
[----:B------:R-:W-:Y:S01]  /*20d0*/  UIADD3 UR26, UPT, UPT, UR43, UR6, URZ ;  /* 0x000000062b1a7290 */ /* 0x000fe2000fffe0ff */
[----:B------:R-:W-:-:S11]  /*20e0*/  UMOV UR4, UR5 ;  /* 0x0000000500047c82 */ /* 0x000fd60008000000 */
.L_x_39:
[----:B------:R-:W-:Y:S01]  /*20f0*/  ULEA UR9, UR4, UR13, 0x3 ;  /* 0x0000000d04097291 */ /* 0x000fe2000f8e18ff */
[----:B---3--:R-:W-:Y:S01]  /*2100*/  @!P3 MOV R2, 0x1800 ;  /* 0x000018000002b802 */ /* 0x008fe20000000f00 */
[----:B-1-3--:R-:W-:Y:S10]  /*2110*/  @P0 BRA `(.L_x_34) ;  /* 0x00000000000c0947 */ /* 0x00aff40003800000 */
[----:B------:R-:W-:-:S04]  /*2120*/  SHF.L.U32 R3, R12, 0x1f, RZ ;  /* 0x0000001f0c037819 */ /* 0x000fc800000006ff */
[----:B------:R-:W3:Y:S02]  /*2130*/  SYNCS.PHASECHK.TRANS64.TRYWAIT P0, [UR9+0x110], R3 ;  /* 0x00011003ff0075a7 */ /* 0x000ee40008001109 */
[----:B---3--:R-:W-:Y:S05]  /*2140*/  @!P0 BRA `(.L_x_35) ;  /* 0x00000078003c8947 */ /* 0x008fea0003800000 */
.L_x_34:
[----:B------:R3:W-:Y:S01]  /*2150*/  @!P3 SYNCS.ARRIVE.TRANS64 RZ, [UR9], R2 ;  /* 0x00000002ffffb9a7 */ /* 0x0007e20008000009 */
[----:B------:R-:W-:-:S04]  /*2160*/  ULOP3.LUT UR5, UR24, 0x2, URZ, 0xfc, !UPT ;  /* 0x0000000218057892 */ /* 0x000fc8000f8efcff */
[----:B------:R-:W-:-:S09]  /*2170*/  UISETP.NE.AND UP0, UPT, UR5, 0x2, UPT ;  /* 0x000000020500788c */ /* 0x000fd2000bf05270 */
[----:B------:R-:W-:Y:S05]  /*2180*/  BRA.U UP0, `(.L_x_36) ;  /* 0x0000000100047547 */ /* 0x000fea000b800000 */
[----:B--2---:R-:W-:Y:S05]  /*2190*/  BPT.TRAP 0x1 ;  /* 0x000000040000795c */ /* 0x004fea0000300000 */
.L_x_36:
[----:B------:R-:W-:Y:S04]  /*21a0*/  BSSY.RECONVERGENT B0, `(.L_x_37) ;  /* 0x0000003000007945 */ /* 0x000fe80003800200 */
[----:B------:R-:W-:Y:S05]  /*21b0*/  @P2 BRA `(.L_x_38) ;  /* 0x0000000000042947 */ /* 0x000fea0003800000 */
[----:B--2---:R-:W-:Y:S05]  /*21c0*/  BPT.TRAP 0x1 ;  /* 0x000000040000795c */ /* 0x004fea0000300000 */
.L_x_38:
[----:B--2---:R-:W-:Y:S05]  /*21d0*/  BSYNC.RECONVERGENT B0 ;  /* 0x0000000000007941 */ /* 0x004fea0003800200 */
.L_x_37:
[----:B------:R-:W-:Y:S02]  /*21e0*/  UIADD3 UR5, UPT, UPT, UR4, 0x1, URZ ;  /* 0x0000000104057890 */ /* 0x000fe4000fffe0ff */
[----:B------:R-:W-:Y:S02]  /*21f0*/  UIADD3 UR14, UP1, UPT, UR28, 0x80, URZ ;  /* 0x000000801c0e7890 */ /* 0x000fe4000ff3e0ff */
[----:B------:R-:W-:Y:S02]  /*2200*/  UISETP.NE.AND UP0, UPT, UR5, 0x22, UPT ;  /* 0x000000220500788c */ /* 0x000fe4000bf05270 */
[----:B------:R-:W-:Y:S02]  /*2210*/  USHF.L.U32 UR10, UR6, 0x4, URZ ;  /* 0x00000004060a7899 */ /* 0x000fe400080006ff */
[----:B------:R-:W-:Y:S02]  /*2220*/  USEL UR8, URZ, 0x1, UP0 ;  /* 0x00000001ff087887 */ /* 0x000fe40008000000 */
[----:B------:R-:W-:-:S02]  /*2230*/  USEL UR5, UR5, URZ, UP0 ;  /* 0x000000ff05057287 */ /* 0x000fc40008000000 */
[----:B------:R-:W-:Y:S02]  /*2240*/  UIADD3 UR22, UP0, UPT, UR28, 0x180, URZ ;  /* 0x000001801c167890 */ /* 0x000fe4000ff1e0ff */
[----:B------:R-:W-:Y:S01]  /*2250*/  LOP3.LUT R12, R12, UR8, RZ, 0x3c, !PT ;  /* 0x000000080c0c7c12 */ /* 0x000fe2000f8e3cff */
[----:B------:R-:W-:Y:S02]  /*2260*/  ULEA UR8, UR4, UR13, 0xb ;  /* 0x0000000d04087291 */ /* 0x000fe4000f8e58ff */
[----:B------:R-:W-:Y:S01]  /*2270*/  ULEA UR7, UR5, UR13, 0x3 ;  /* 0x0000000d05077291 */ /* 0x000fe2000f8e18ff */
[----:B-1----:R-:W-:Y:S01]  /*2280*/  SHF.L.U32 R0, R12, 0x1f, RZ ;  /* 0x0000001f0c007819 */ /* 0x002fe200000006ff */
[----:B------:R-:W-:Y:S02]  /*2290*/  UIADD3 UR8, UPT, UPT, UR8, 0x4600, URZ ;  /* 0x0000460008087890 */ /* 0x000fe4000fffe0ff */
[----:B------:R-:W-:Y:S02]  /*22a0*/  UIADD3.X UR15, UPT, UPT, URZ, UR29, URZ, UP1, !UPT ;  /* 0x0000001dff0f7290 */ /* 0x000fe40008ffe4ff */
[----:B------:R-:W-:-:S02]  /*22b0*/  ULEA UR16, UR4, UR25, 0xc ;  /* 0x0000001904107291 */ /* 0x000fc4000f8e60ff */
[----:B------:R-:W-:Y:S01]  /*22c0*/  UIADD3.X UR23, UPT, UPT, URZ, UR29, URZ, UP0, !UPT ;  /* 0x0000001dff177290 */ /* 0x000fe200087fe4ff */
[----:B------:R4:W1:Y:S01]  /*22d0*/  SYNCS.PHASECHK.TRANS64.TRYWAIT P0, [UR7+0x110], R0 ;  /* 0x00011000ff0075a7 */ /* 0x0008620008001107 */
[----:B------:R-:W-:Y:S01]  /*22e0*/  UMOV UR30, 0x0 ;  /* 0x00000000001e7882 */ /* 0x000fe20000000000 */
[----:B------:R-:W-:Y:S01]  /*22f0*/  UMOV UR31, 0x10000000 ;  /* 0x10000000001f7882 */ /* 0x000fe20000000000 */
[----:B------:R-:W-:Y:S01]  /*2300*/  UMOV UR11, UR35 ;  /* 0x00000023000b7c82 */ /* 0x000fe20008000000 */
[----:B------:R-:W-:Y:S01]  /*2310*/  UMOV UR12, UR36 ;  /* 0x00000024000c7c82 */ /* 0x000fe20008000000 */
[----:B------:R-:W-:Y:S01]  /*2320*/  UMOV UR7, 0x30000 ;  /* 0x0003000000077882 */ /* 0x000fe20000000000 */
[----:B------:R-:W-:Y:S01]  /*2330*/  UMOV UR20, UR36 ;  /* 0x0000002400147c82 */ /* 0x000fe20008000000 */
[----:B------:R-:W-:Y:S01]  /*2340*/  UMOV UR17, UR9 ;  /* 0x0000000900117c82 */ /* 0x000fe20008000000 */
[----:B------:R-:W-:Y:S01]  /*2350*/  UMOV UR18, UR10 ;  /* 0x0000000a00127c82 */ /* 0x000fe20008000000 */
[----:B------:R4:W-:Y:S01]  /*2360*/  UTMALDG.3D [UR8], [UR14], desc[UR30] ;  /* 0x00001e080e0075b4 */ /* 0x0009e20008011000 */
[----:B------:R-:W-:Y:S01]  /*2370*/  UIADD3 UR6, UPT, UPT, UR6, 0x1, URZ ;  /* 0x0000000106067890 */ /* 0x000fe2000fffe0ff */
[----:B------:R-:W-:-:S03]  /*2380*/  UMOV UR4, UR5 ;  /* 0x0000000500047c82 */ /* 0x000fc60008000000 */
[----:B------:R-:W-:Y:S01]  /*2390*/  UISETP.NE.AND UP0, UPT, UR6, UR26, UPT ;  /* 0x0000001a0600728c */ /* 0x000fe2000bf05270 */
[----:B------:R4:W-:Y:S08]  /*23a0*/  UTMALDG.3D.MULTICAST [UR16], [UR22], UR7, desc[UR30] ;  /* 0x00001e10160073b4 */ /* 0x0009f00008011807 */
[----:B----4-:R-:W-:Y:S05]  /*23b0*/  BRA.U UP0, `(.L_x_39) ;  /* 0xfffffffd004c7547 */ /* 0x010fea000b83ffff */
.L_x_33:
[C---:B------:R-:W-:Y:S01]  /*23c0*/  LEA R3, R11.reuse, UR13, 0x3 ;  /* 0x0000000d0b037c11 */ /* 0x040fe2000f8e18ff */
[----:B------:R-:W-:Y:S01]  /*23d0*/  NOP ;  /* 0x0000000000007918 */ /* 0x000fe20000000000 */
[----:B-1----:R-:W-:Y:S02]  /*23e0*/  SHF.L.U32 R0, R10, 0x1f, RZ ;  /* 0x0000001f0a007819 */ /* 0x002fe400000006ff */
[----:B------:R-:W-:Y:S02]  /*23f0*/  LEA R4, R11, UR13, 0x4 ;  /* 0x0000000d0b047c11 */ /* 0x000fe4000f8e20ff */
[----:B---3--:R-:W1:Y:S02]  /*2400*/  SYNCS.PHASECHK.TRANS64.TRYWAIT P0, [R3+URZ+0x270], R0 ;  /* 0x00027000030075a7 */ /* 0x008e6400080011ff */
[----:B-1----:R-:W-:Y:S05]  /*2410*/  @!P0 BRA `(.L_x_40) ;  /* 0x0000007400a08947 */ /* 0x002fea0003800000 */
.L_x_172:
[----:B------:R-:W3:Y:S01]  /*2420*/  LDS.128 R4, [R4+0x300] ;  /* 0x0003000004047984 */ /* 0x000ee20000000c00 */
[----:B------:R-:W-:Y:S01]  /*2430*/  UISETP.GE.AND UP0, UPT, UR42, 0x1, UPT ;  /* 0x000000012a00788c */ /* 0x000fe2000bf06270 */
[----:B------:R-:W-:Y:S01]  /*2440*/  @!PT LDS RZ, [RZ] ;  /* 0x00000000fffff984 */ /* 0x000fe20000000800 */
[----:B------:R-:W-:Y:S01]  /*2450*/  @!PT LDS RZ, [RZ] ;  /* 0x00000000fffff984 */ /* 0x000fe20000000800 */
[----:B------:R-:W-:Y:S01]  /*2460*/  @!PT LDS RZ, [RZ] ;  /* 0x00000000fffff984 */ /* 0x000fe20000000800 */
[----:B------:R-:W-:Y:S01]  /*2470*/  @!PT LDS RZ, [RZ] ;  /* 0x00000000fffff984 */ /* 0x000fe20000000800 */
[----:B------:R4:W-:Y:S06]  /*2480*/  MEMBAR.ALL.CTA ;  /* 0x0000000000007992 */ /* 0x0009ec0000008000 */
[----:B----4-:R-:W4:Y:S01]  /*2490*/  FENCE.VIEW.ASYNC.S ;  /* 0x00000000000073c6 */ /* 0x010f220000000000 */
[----:B---3--:R-:W-:-:S13]  /*24a0*/  LOP3.LUT P0, RZ, R6, 0x1, RZ, 0xc0, !PT ;  /* 0x0000000106ff7812 */ /* 0x008fda000780c0ff */
[----:B----4-:R-:W-:Y:S01]  /*24b0*/  VOTEU.ANY UP1, P0 ;  /* 0x0000000000ff7886 */ /* 0x010fe20000020100 */
[----:B------:R-:W-:-:S13]  /*24c0*/  PLOP3.LUT P0, PT, PT, PT, UP1, 0x80, 0x8 ;  /* 0x000000000008781c */ /* 0x000fda0003f0f018 */
[----:B-1----:R-:W-:Y:S02]  /*24d0*/  @P0 LOP3.LUT R0, R5, 0xffff, RZ, 0xc0, !PT ;  /* 0x0000ffff05000812 */ /* 0x002fe400078ec0ff */
[----:B------:R-:W-:Y:S02]  /*24e0*/  @P0 MOV R2, R4 ;  /* 0x0000000400020202 */ /* 0x000fe40000000f00 */
[----:B------:R-:W-:Y:S01]  /*24f0*/  @P0 R2UR UR6, R0 ;  /* 0x00000000000602ca */ /* 0x000fe200000e0000 */
[----:B------:R-:W-:Y:S01]  /*2500*/  VIADD R0, R3, 0x280 ;  /* 0x0000028003007836 */ /* 0x000fe20000000000 */
[----:B------:R-:W-:Y:S02]  /*2510*/  @P0 SHF.R.U32.HI R4, RZ, 0x10, R5 ;  /* 0x00000010ff040819 */ /* 0x000fe40000011605 */
[----:B------:R-:W-:Y:S02]  /*2520*/  @P0 R2UR UR7, R2 ;  /* 0x00000000020702ca */ /* 0x000fe400000e0000 */
[----:B------:R-:W-:-:S02]  /*2530*/  PRMT R0, RZ, 0x654, R0 ;  /* 0x00000654ff007816 */ /* 0x000fc40000000000 */
[----:B------:R-:W-:Y:S02]  /*2540*/  @P0 R2UR UR4, R4 ;  /* 0x00000000040402ca */ /* 0x000fe400000e0000 */
[----:B------:R1:W-:Y:S03]  /*2550*/  SYNCS.ARRIVE.TRANS64.RED.A1T0 RZ, [R0+URZ], RZ ;  /* 0x000000ff00ff79a7 */ /* 0x0003e600081004ff */
[----:B------:R-:W-:-:S04]  /*2560*/  @UP1 UMOV UR27, UR6 ;  /* 0x00000006001b1c82 */ /* 0x000fc80008000000 */
[----:B------:R-:W-:-:S04]  /*2570*/  @UP1 UMOV UR37, UR7 ;  /* 0x0000000700251c82 */ /* 0x000fc80008000000 */
[----:B------:R-:W-:Y:S01]  /*2580*/  @UP1 UMOV UR36, UR4 ;  /* 0x0000000400241c82 */ /* 0x000fe20008000000 */
[----:B------:R-:W-:Y:S05]  /*2590*/  BRA.U !UP0, `(.L_x_41) ;  /* 0x0000000108d47547 */ /* 0x000fea000b800000 */
[----:B------:R-:W2:Y:S01]  /*25a0*/  LDCU.128 UR16, c[0x0][0xb10] ;  /* 0x00016200ff1077ac */ /* 0x000ea20008000c00 */
[----:B------:R-:W3:Y:S01]  /*25b0*/  LDCU UR12, c[0x0][0xb20] ;  /* 0x00016400ff0c77ac */ /* 0x000ee20008000800 */
[----:B------:R-:W4:Y:S01]  /*25c0*/  LDCU UR20, c[0x0][0xb0c] ;  /* 0x00016180ff1477ac */ /* 0x000f220008000800 */
[----:B------:R-:W1:Y:S01]  /*25d0*/  LDCU.64 UR8, c[0x0][0xb28] ;  /* 0x00016500ff0877ac */ /* 0x000e620008000a00 */
[----:B------:R-:W-:Y:S02]  /*25e0*/  UISETP.NE.AND UP3, UPT, UR42, 0x1, UPT ;  /* 0x000000012a00788c */ /* 0x000fe4000bf65270 */
[----:B--2---:R-:W-:Y:S02]  /*25f0*/  UIMAD.WIDE.U32 UR10, UR38, UR19, URZ ;  /* 0x00000013260a72a5 */ /* 0x004fe4000f8e00ff */
[----:B------:R-:W-:Y:S02]  /*2600*/  UIMAD.WIDE.U32 UR6, UR39, UR16, URZ ;  /* 0x00000010270672a5 */ /* 0x000fe4000f8e00ff */
[----:B------:R-:W-:-:S02]  /*2610*/  UISETP.NE.AND UP0, UPT, UR18, 0x1, UPT ;  /* 0x000000011200788c */ /* 0x000fc4000bf05270 */
[----:B------:R-:W-:Y:S01]  /*2620*/  UIMAD.WIDE.U32 UR22, UR27, UR19, URZ ;  /* 0x000000131b1672a5 */ /* 0x000fe2000f8e00ff */
[----:B------:R-:W-:Y:S02]  /*2630*/  UMOV UR10, UR11 ;  /* 0x0000000b000a7c82 */ /* 0x000fe40008000000 */
[----:B------:R-:W-:Y:S01]  /*2640*/  UMOV UR6, UR7 ;  /* 0x0000000700067c82 */ /* 0x000fe20008000000 */
[----:B---3--:R-:W-:Y:S02]  /*2650*/  USHF.R.U32.HI UR10, URZ, UR12, UR10 ;  /* 0x0000000cff0a7299 */ /* 0x008fe4000801160a */
[----:B------:R-:W-:Y:S02]  /*2660*/  USHF.R.U32.HI UR7, URZ, UR17, UR6 ;  /* 0x00000011ff077299 */ /* 0x000fe40008011606 */
[----:B----4-:R-:W-:Y:S02]  /*2670*/  UISETP.NE.AND UP2, UPT, UR20, 0x1, UPT ;  /* 0x000000011400788c */ /* 0x010fe4000bf45270 */
[----:B------:R-:W-:-:S02]  /*2680*/  USEL UR6, UR38, UR10, !UP0 ;  /* 0x0000000a26067287 */ /* 0x000fc4000c000000 */
[----:B------:R-:W-:Y:S02]  /*2690*/  USEL UR7, UR39, UR7, !UP2 ;  /* 0x0000000727077287 */ /* 0x000fe4000d000000 */
[----:B-1----:R-:W-:Y:S01]  /*26a0*/  UIMAD.WIDE.U32 UR10, UR6, UR8, URZ ;  /* 0x00000008060a72a5 */ /* 0x002fe2000f8e00ff */
[----:B------:R-:W-:Y:S01]  /*26b0*/  UMOV UR4, UR23 ;  /* 0x0000001700047c82 */ /* 0x000fe20008000000 */
[----:B------:R-:W-:Y:S02]  /*26c0*/  UIMAD.WIDE.U32 UR14, UR37, UR16, URZ ;  /* 0x00000010250e72a5 */ /* 0x000fe4000f8e00ff */
[----:B------:R-:W-:-:S03]  /*26d0*/  UIMAD.WIDE.U32 UR22, UR7, UR8, URZ ;  /* 0x00000008071672a5 */ /* 0x000fc6000f8e00ff */
[----:B------:R-:W-:Y:S01]  /*26e0*/  UMOV UR10, UR11 ;  /* 0x0000000b000a7c82 */ /* 0x000fe20008000000 */
[----:B------:R-:W-:Y:S02]  /*26f0*/  USHF.R.U32.HI UR4, URZ, UR12, UR4 ;  /* 0x0000000cff047299 */ /* 0x000fe40008011604 */
[----:B------:R-:W-:Y:S01]  /*2700*/  @UP3 USHF.R.U32.HI UR6, URZ, UR9, UR10 ;  /* 0x00000009ff063299 */ /* 0x000fe2000801160a */
[----:B------:R-:W-:Y:S01]  /*2710*/  UMOV UR14, UR15 ;  /* 0x0000000f000e7c82 */ /* 0x000fe20008000000 */
[----:B------:R-:W-:Y:S01]  /*2720*/  UMOV UR22, UR23 ;  /* 0x0000001700167c82 */ /* 0x000fe20008000000 */
[----:B------:R-:W-:Y:S02]  /*2730*/  USHF.R.U32.HI UR17, URZ, UR17, UR14 ;  /* 0x00000011ff117299 */ /* 0x000fe4000801160e */
[----:B------:R-:W-:Y:S02]  /*2740*/  USEL UR4, UR27, UR4, !UP0 ;  /* 0x000000041b047287 */ /* 0x000fe4000c000000 */
[----:B------:R-:W-:-:S02]  /*2750*/  @UP3 USHF.R.U32.HI UR7, URZ, UR9, UR22 ;  /* 0x00000009ff073299 */ /* 0x000fc40008011616 */
[----:B------:R-:W-:Y:S02]  /*2760*/  UIMAD UR10, UR42, UR6, URZ ;  /* 0x000000062a0a72a4 */ /* 0x000fe4000f8e02ff */
[----:B------:R-:W-:Y:S02]  /*2770*/  USEL UR6, UR37, UR17, !UP2 ;  /* 0x0000001125067287 */ /* 0x000fe4000d000000 */
[----:B------:R-:W-:Y:S02]  /*2780*/  UIMAD UR12, UR42, UR7, URZ ;  /* 0x000000072a0c72a4 */ /* 0x000fe4000f8e02ff */
[----:B------:R-:W-:Y:S02]  /*2790*/  UISETP.GE.AND UP0, UPT, UR4, UR10, UPT ;  /* 0x0000000a0400728c */ /* 0x000fe4000bf06270 */
[----:B------:R-:W-:Y:S02]  /*27a0*/  UIMAD.WIDE.U32 UR10, UR4, UR8, URZ ;  /* 0x00000008040a72a5 */ /* 0x000fe4000f8e00ff */
[----:B------:R-:W-:-:S02]  /*27b0*/  UISETP.GE.OR UP0, UPT, UR6, UR12, UP0 ;  /* 0x0000000c0600728c */ /* 0x000fc40008706670 */
[----:B------:R-:W-:Y:S02]  /*27c0*/  UIMAD.WIDE.U32 UR14, UR6, UR8, URZ ;  /* 0x00000008060e72a5 */ /* 0x000fe4000f8e00ff */
[----:B------:R-:W-:Y:S01]  /*27d0*/  UIADD3 UR12, UPT, UPT, -UR6, URZ, URZ ;  /* 0x000000ff060c7290 */ /* 0x000fe2000fffe1ff */
[----:B------:R-:W-:Y:S01]  /*27e0*/  UMOV UR10, UR11 ;  /* 0x0000000b000a7c82 */ /* 0x000fe20008000000 */
[----:B------:R-:W-:Y:S02]  /*27f0*/  UIADD3 UR11, UPT, UPT, -UR4, URZ, URZ ;  /* 0x000000ff040b7290 */ /* 0x000fe4000fffe1ff */
[----:B------:R-:W-:-:S03]  /*2800*/  USHF.R.U32.HI UR10, URZ, UR9, UR10 ;  /* 0x00000009ff0a7299 */ /* 0x000fc6000801160a */
[----:B------:R-:W-:Y:S01]  /*2810*/  @!UP0 UMOV UR8, UR15 ;  /* 0x0000000f00088c82 */ /* 0x000fe20008000000 */
[----:B------:R-:W-:Y:S02]  /*2820*/  UIMAD UR11, UR18, UR11, UR27 ;  /* 0x0000000b120b72a4 */ /* 0x000fe4000f8e021b */
[----:B------:R-:W-:Y:S02]  /*2830*/  USEL UR10, UR4, UR10, !UP3 ;  /* 0x0000000a040a7287 */ /* 0x000fe4000d800000 */
[----:B------:R-:W-:Y:S02]  /*2840*/  @!UP0 USHF.R.U32.HI UR8, URZ, UR9, UR8 ;  /* 0x00000009ff088299 */ /* 0x000fe40008011608 */
[----:B------:R-:W-:Y:S02]  /*2850*/  UIADD3 UR9, UPT, UPT, -UR10, URZ, URZ ;  /* 0x000000ff0a097290 */ /* 0x000fe4000fffe1ff */
[----:B------:R-:W-:Y:S02]  /*2860*/  @!UP0 USEL UR8, UR6, UR8, !UP3 ;  /* 0x0000000806088287 */ /* 0x000fe4000d800000 */
[----:B------:R-:W-:-:S02]  /*2870*/  UIMAD UR9, UR42, UR9, UR4 ;  /* 0x000000092a0972a4 */ /* 0x000fc4000f8e0204 */
[----:B------:R-:W-:Y:S02]  /*2880*/  @!UP0 UIADD3 UR10, UPT, UPT, UR10, -UR8, URZ ;  /* 0x800000080a0a8290 */ /* 0x000fe4000fffe0ff */
[----:B------:R-:W-:Y:S02]  /*2890*/  @!UP0 UIMAD UR8, UR9, UR7, UR8 ;  /* 0x00000007090882a4 */ /* 0x000fe4000f8e0208 */
[----:B------:R-:W-:Y:S02]  /*28a0*/  @!UP0 UIMAD UR4, UR42, UR10, UR6 ;  /* 0x0000000a2a0482a4 */ /* 0x000fe4000f8e0206 */
[----:B------:R-:W-:Y:S02]  /*28b0*/  UIMAD UR7, UR20, UR12, UR37 ;  /* 0x0000000c140772a4 */ /* 0x000fe4000f8e0225 */
[----:B------:R-:W-:Y:S01]  /*28c0*/  UIMAD UR27, UR4, UR18, UR11 ;  /* 0x00000012041b72a4 */ /* 0x000fe2000f8e020b */
[----:B------:R-:W-:Y:S02]  /*28d0*/  @!UP0 UMOV UR6, UR8 ;  /* 0x0000000800068c82 */ /* 0x000fe40008000000 */
[----:B------:R-:W-:-:S12]  /*28e0*/  UIMAD UR37, UR6, UR20, UR7 ;  /* 0x00000014062572a4 */ /* 0x000fd8000f8e0207 */
.L_x_41:
[----:B------:R-:W3:Y:S02]  /*28f0*/  LDCU UR4, c[0x0][0xb30] ;  /* 0x00016600ff0477ac */ /* 0x000ee40008000800 */
[----:B---3--:R-:W-:-:S09]  /*2900*/  UISETP.NE.AND UP0, UPT, UR4, 0x1, UPT ;  /* 0x000000010400788c */ /* 0x008fd2000bf05270 */
[----:B------:R-:W-:Y:S05]  /*2910*/  BRA.U UP0, `(.L_x_42) ;  /* 0x0000000100447547 */ /* 0x000fea000b800000 */
[----:B------:R-:W3:Y:S01]  /*2920*/  LDCU.128 UR16, c[0x0][0xb10] ;  /* 0x00016200ff1077ac */ /* 0x000ee20008000c00 */
[----:B------:R-:W4:Y:S01]  /*2930*/  LDCU UR10, c[0x0][0xb0c] ;  /* 0x00016180ff0a77ac */ /* 0x000f220008000800 */
[----:B------:R-:W1:Y:S01]  /*2940*/  LDCU UR11, c[0x0][0xb20] ;  /* 0x00016400ff0b77ac */ /* 0x000e620008000800 */
[----:B---3--:R-:W-:Y:S02]  /*2950*/  UIMAD.WIDE.U32 UR8, UR37, UR16, URZ ;  /* 0x00000010250872a5 */ /* 0x008fe4000f8e00ff */
[----:B------:R-:W-:Y:S02]  /*2960*/  UIMAD.WIDE.U32 UR6, UR27, UR19, URZ ;  /* 0x000000131b0672a5 */ /* 0x000fe4000f8e00ff */
[----:B----4-:R-:W-:Y:S02]  /*2970*/  UISETP.NE.AND UP2, UPT, UR10, 0x1, UPT ;  /* 0x000000010a00788c */ /* 0x010fe4000bf45270 */
[----:B------:R-:W-:Y:S01]  /*2980*/  UISETP.NE.AND UP0, UPT, UR18, 0x1, UPT ;  /* 0x000000011200788c */ /* 0x000fe2000bf05270 */
[----:B------:R-:W-:-:S02]  /*2990*/  UMOV UR8, UR9 ;  /* 0x0000000900087c82 */ /* 0x000fc40008000000 */
[----:B------:R-:W-:Y:S01]  /*29a0*/  UMOV UR4, UR7 ;  /* 0x0000000700047c82 */ /* 0x000fe20008000000 */
[----:B------:R-:W-:Y:S02]  /*29b0*/  USHF.R.U32.HI UR17, URZ, UR17, UR8 ;  /* 0x00000011ff117299 */ /* 0x000fe40008011608 */
[----:B-1----:R-:W-:Y:S02]  /*29c0*/  USHF.R.U32.HI UR4, URZ, UR11, UR4 ;  /* 0x0000000bff047299 */ /* 0x002fe40008011604 */
[----:B------:R-:W-:Y:S02]  /*29d0*/  USEL UR6, UR37, UR17, !UP2 ;  /* 0x0000001125067287 */ /* 0x000fe4000d000000 */
[----:B------:R-:W-:-:S04]  /*29e0*/  USEL UR4, UR27, UR4, !UP0 ;  /* 0x000000041b047287 */ /* 0x000fc8000c000000 */
[----:B------:R-:W-:Y:S02]  /*29f0*/  UIADD3 UR7, UPT, UPT, UR6, -UR4, URZ ;  /* 0x8000000406077290 */ /* 0x000fe4000fffe0ff */
[----:B------:R-:W-:Y:S02]  /*2a00*/  UIADD3 UR4, UPT, UPT, -UR6, UR4, URZ ;  /* 0x0000000406047290 */ /* 0x000fe4000fffe1ff */
[----:B------:R-:W-:Y:S02]  /*2a10*/  UIMAD UR27, UR7, UR18, UR27 ;  /* 0x00000012071b72a4 */ /* 0x000fe4000f8e021b */
[----:B------:R-:W-:-:S12]  /*2a20*/  UIMAD UR37, UR4, UR10, UR37 ;  /* 0x0000000a042572a4 */ /* 0x000fd8000f8e0225 */
.L_x_42:
[----:B------:R-:W-:Y:S01]  /*2a30*/  VIADD R11, R11, 0x1 ;  /* 0x000000010b0b7836 */ /* 0x000fe20000000000 */
[----:B------:R-:W-:Y:S02]  /*2a40*/  R2UR UR6, R48 ;  /* 0x00000000300672ca */ /* 0x000fe400000e0000 */
[----:B------:R-:W-:Y:S02]  /*2a50*/  R2UR UR4, R47 ;  /* 0x000000002f0472ca */ /* 0x000fe400000e0000 */
[C---:B------:R-:W-:Y:S02]  /*2a60*/  ISETP.NE.AND P0, PT, R11.reuse, 0x2, PT ;  /* 0x000000020b00780c */ /* 0x040fe40003f05270 */
[----:B------:R-:W-:Y:S02]  /*2a70*/  PLOP3.LUT P1, PT, PT, PT, PT, 0x80, 0x8 ;  /* 0x000000000008781c */ /* 0x000fe40003f2f070 */
[----:B-1----:R-:W-:Y:S02]  /*2a80*/  SEL R0, RZ, 0x1, P0 ;  /* 0x00000001ff007807 */ /* 0x002fe40000000000 */
[----:B------:R-:W-:-:S02]  /*2a90*/  SEL R11, R11, RZ, P0 ;  /* 0x000000ff0b0b7207 */ /* 0x000fc40000000000 */
[----:B------:R-:W-:Y:S01]  /*2aa0*/  LOP3.LUT R10, R10, R0, RZ, 0x3c, !PT ;  /* 0x000000000a0a7212 */ /* 0x000fe200078e3cff */
[----:B------:R-:W-:Y:S02]  /*2ab0*/  UIADD3 UR30, UPT, UPT, UR37, UR6, URZ ;  /* 0x00000006251e7290 */ /* 0x000fe4000fffe0ff */
[----:B------:R-:W-:Y:S01]  /*2ac0*/  UIADD3 UR31, UPT, UPT, UR27, UR4, URZ ;  /* 0x000000041b1f7290 */ /* 0x000fe2000fffe0ff */
[----:B------:R-:W-:Y:S11]  /*2ad0*/  BRA.U UP1, `(.L_x_43) ;  /* 0xfffffff101587547 */ /* 0x000ff6000b83ffff */
[----:B------:R-:W-:Y:S01]  /*2ae0*/  UIADD3 UR13, UPT, UPT, UR13, 0x110, URZ ;  /* 0x000001100d0d7890 */ /* 0x000fe2000fffe0ff */
[----:B------:R-:W-:-:S03]  /*2af0*/  SHF.L.U32 R2, R12, 0x1f, RZ ;  /* 0x0000001f0c027819 */ /* 0x000fc600000006ff */
[----:B------:R-:W-:-:S09]  /*2b00*/  ULEA UR4, UR5, UR13, 0x3 ;  /* 0x0000000d05047291 */ /* 0x000fd2000f8e18ff */
[----:B------:R-:W1:Y:S02]  /*2b10*/  SYNCS.PHASECHK.TRANS64.TRYWAIT P0, [UR4], R2 ;  /* 0x00000002ff0075a7 */ /* 0x000e640008001104 */
[----:B-1----:R-:W-:Y:S05]  /*2b20*/  @!P0 BRA `(.L_x_44) ;  /* 0x0000006c00f08947 */ /* 0x002fea0003800000 */
.L_x_174:
[----:B------:R-:W-:-:S04]  /*2b30*/  UIADD3 UR4, UPT, UPT, UR5, 0x1, URZ ;  /* 0x0000000105047890 */ /* 0x000fc8000fffe0ff */
[----:B------:R-:W-:-:S04]  /*2b40*/  UISETP.NE.AND UP0, UPT, UR4, 0x22, UPT ;  /* 0x000000220400788c */ /* 0x000fc8000bf05270 */
[----:B------:R-:W-:Y:S02]  /*2b50*/  USEL UR6, URZ, 0x1, UP0 ;  /* 0x00000001ff067887 */ /* 0x000fe40008000000 */
[----:B------:R-:W-:-:S04]  /*2b60*/  USEL UR4, UR4, URZ, UP0 ;  /* 0x000000ff04047287 */ /* 0x000fc80008000000 */
[----:B------:R-:W-:Y:S01]  /*2b70*/  ULEA UR5, UR4, UR13, 0x3 ;  /* 0x0000000d04057291 */ /* 0x000fe2000f8e18ff */
[----:B-1----:R-:W-:-:S04]  /*2b80*/  LOP3.LUT R2, R12, UR6, RZ, 0x3c, !PT ;  /* 0x000000060c027c12 */ /* 0x002fc8000f8e3cff */
[----:B------:R-:W-:-:S04]  /*2b90*/  SHF.L.U32 R3, R2, 0x1f, RZ ;  /* 0x0000001f02037819 */ /* 0x000fc800000006ff */
[----:B------:R-:W1:Y:S02]  /*2ba0*/  SYNCS.PHASECHK.TRANS64.TRYWAIT P0, [UR5], R3 ;  /* 0x00000003ff0075a7 */ /* 0x000e640008001105 */
[----:B-1----:R-:W-:Y:S05]  /*2bb0*/  @!P0 BRA `(.L_x_45) ;  /* 0x0000006c00e48947 */ /* 0x002fea0003800000 */
.L_x_176:
[----:B------:R-:W-:-:S04]  /*2bc0*/  UIADD3 UR4, UPT, UPT, UR4, 0x1, URZ ;  /* 0x0000000104047890 */ /* 0x000fc8000fffe0ff */
[----:B------:R-:W-:-:S04]  /*2bd0*/  UISETP.NE.AND UP0, UPT, UR4, 0x22, UPT ;  /* 0x000000220400788c */ /* 0x000fc8000bf05270 */
[----:B------:R-:W-:Y:S02]  /*2be0*/  USEL UR6, URZ, 0x1, UP0 ;  /* 0x00000001ff067887 */ /* 0x000fe40008000000 */
[----:B------:R-:W-:-:S04]  /*2bf0*/  USEL UR4, UR4, URZ, UP0 ;  /* 0x000000ff04047287 */ /* 0x000fc80008000000 */
[----:B------:R-:W-:Y:S01]  /*2c00*/  ULEA UR5, UR4, UR13, 0x3 ;  /* 0x0000000d04057291 */ /* 0x000fe2000f8e18ff */
[----:B------:R-:W-:-:S04]  /*2c10*/  LOP3.LUT R2, R2, UR6, RZ, 0x3c, !PT ;  /* 0x0000000602027c12 */ /* 0x000fc8000f8e3cff */
[----:B-1----:R-:W-:-:S04]  /*2c20*/  SHF.L.U32 R3, R2, 0x1f, RZ ;  /* 0x0000001f02037819 */ /* 0x002fc800000006ff */
[----:B------:R-:W1:Y:S02]  /*2c30*/  SYNCS.PHASECHK.TRANS64.TRYWAIT P0, [UR5], R3 ;  /* 0x00000003ff0075a7 */ /* 0x000e640008001105 */
[----:B-1----:R-:W-:Y:S05]  /*2c40*/  @!P0 BRA `(.L_x_46) ;  /* 0x0000006c00d88947 */ /* 0x002fea0003800000 */
.L_x_178:
        /* <DEDUP_REMOVED lines=9> */
.L_x_180:
        /* <DEDUP_REMOVED lines=9> */
.L_x_182:
        /* <DEDUP_REMOVED lines=9> */
.L_x_184:
        /* <DEDUP_REMOVED lines=9> */
.L_x_186:
        /* <DEDUP_REMOVED lines=9> */
.L_x_188:
        /* <DEDUP_REMOVED lines=9> */
.L_x_190:
        /* <DEDUP_REMOVED lines=9> */
.L_x_192:
        /* <DEDUP_REMOVED lines=9> */
.L_x_194:
        /* <DEDUP_REMOVED lines=9> */
.L_x_196:
        /* <DEDUP_REMOVED lines=9> */
.L_x_198:
        /* <DEDUP_REMOVED lines=9> */
.L_x_200:
        /* <DEDUP_REMOVED lines=9> */
.L_x_202:
        /* <DEDUP_REMOVED lines=9> */
.L_x_204:
        /* <DEDUP_REMOVED lines=9> */
.L_x_206:
        /* <DEDUP_REMOVED lines=9> */
.L_x_208:
        /* <DEDUP_REMOVED lines=9> */
.L_x_210:
        /* <DEDUP_REMOVED lines=9> */
.L_x_212:
        /* <DEDUP_REMOVED lines=9> */
.L_x_214:
        /* <DEDUP_REMOVED lines=9> */
.L_x_216:
        /* <DEDUP_REMOVED lines=9> */
.L_x_218:
        /* <DEDUP_REMOVED lines=9> */
.L_x_220:
        /* <DEDUP_REMOVED lines=9> */
.L_x_222:
        /* <DEDUP_REMOVED lines=9> */
.L_x_224:
        /* <DEDUP_REMOVED lines=9> */
.L_x_226:
        /* <DEDUP_REMOVED lines=9> */
.L_x_228:
        /* <DEDUP_REMOVED lines=9> */
.L_x_230:
        /* <DEDUP_REMOVED lines=9> */
.L_x_232:
        /* <DEDUP_REMOVED lines=9> */
.L_x_234:
        /* <DEDUP_REMOVED lines=9> */
.L_x_236:
        /* <DEDUP_REMOVED lines=9> */
.L_x_238:
[----:B------:R-:W-:-:S04]  /*3d30*/  UIADD3 UR4, UPT, UPT, UR4, 0x1, URZ ;  /* 0x0000000104047890 */ /* 0x000fc8000fffe0ff */
[----:B------:R-:W-:-:S04]  /*3d40*/  UISETP.NE.AND UP0, UPT, UR4, 0x22, UPT ;  /* 0x000000220400788c */ /* 0x000fc8000bf05270 */
[----:B------:R-:W-:Y:S02]  /*3d50*/  USEL UR5, URZ, 0x1, UP0 ;  /* 0x00000001ff057887 */ /* 0x000fe40008000000 */
[----:B------:R-:W-:-:S04]  /*3d60*/  USEL UR4, UR4, URZ, UP0 ;  /* 0x000000ff04047287 */ /* 0x000fc80008000000 */
[----:B------:R-:W-:Y:S01]  /*3d70*/  ULEA UR4, UR4, UR13, 0x3 ;  /* 0x0000000d04047291 */ /* 0x000fe2000f8e18ff */
[----:B------:R-:W-:-:S04]  /*3d80*/  LOP3.LUT R2, R2, UR5, RZ, 0x3c, !PT ;  /* 0x0000000502027c12 */ /* 0x000fc8000f8e3cff */
[----:B------:R-:W-:Y:S01]  /*3d90*/  SHF.L.U32 R2, R2, 0x1f, RZ ;  /* 0x0000001f02027819 */ /* 0x000fe200000006ff */
[----:B-1----:R-:W-:-:S07]  /*3da0*/  IMAD.U32 R0, RZ, RZ, UR4 ;  /* 0x00000004ff007e24 */ /* 0x002fce000f8e00ff */
.L_x_77:
[----:B-1----:R1:W3:Y:S02]  /*3db0*/  SYNCS.PHASECHK.TRANS64.TRYWAIT P0, [R0+URZ], R2 ;  /* 0x00000002000075a7 */ /* 0x0022e400080011ff */
[----:B---3--:R-:W-:Y:S05]  /*3dc0*/  @!P0 NANOSLEEP.SYNCS 0x989680 ;  /* 0x009896800000895d */ /* 0x008fea0003900000 */
[----:B------:R-:W3:Y:S02]  /*3dd0*/  @!P0 SYNCS.PHASECHK.TRANS64 P0, [R0+URZ], R2 ;  /* 0x00000002000085a7 */ /* 0x000ee400080010ff */
[----:B--23--:R-:W-:Y:S05]  /*3de0*/  @P0 EXIT ;  /* 0x000000000000094d */ /* 0x00cfea0003800000 */
[----:B------:R-:W-:Y:S05]  /*3df0*/  BRA `(.L_x_77) ;  /* 0xfffffffc00ec7947 */ /* 0x000fea000383ffff */
.L_x_23:
[----:B------:R-:W2:Y:S02]  /*3e00*/  S2UR UR4, SR_CgaCtaId ;  /* 0x00000000000479c3 */ /* 0x000ea40000008800 */
[----:B--2---:R-:W-:-:S04]  /*3e10*/  UISETP.NE.AND UP0, UPT, UR4, URZ, UPT ;  /* 0x000000ff0400728c */ /* 0x004fc8000bf05270 */
[----:B------:R-:W-:-:S09]  /*3e20*/  UISETP.NE.OR UP0, UPT, UR18, 0x1, UP0 ;  /* 0x000000011200788c */ /* 0x000fd20008705670 */
[----:B------:R-:W-:Y:S05]  /*3e30*/  BRA.U UP0, `(.L_x_78) ;  /* 0x00000005004c7547 */ /* 0x000fea000b800000 */
[----:B------:R-:W2:Y:S01]  /*3e40*/  S2UR UR5, SR_CgaCtaId ;  /* 0x00000000000579c3 */ /* 0x000ea20000008800 */
[----:B------:R-:W-:Y:S01]  /*3e50*/  UMOV UR4, 0x400 ;  /* 0x0000040000047882 */ /* 0x000fe20000000000 */
[----:B------:R-:W-:Y:S01]  /*3e60*/  ISETP.GE.U32.AND P2, PT, R0, 0x2, PT ;  /* 0x000000020000780c */ /* 0x000fe20003f46070 */
[----:B------:R-:W-:Y:S01]  /*3e70*/  IMAD.MOV.U32 R12, RZ, RZ, 0x1 ;  /* 0x00000001ff0c7424 */ /* 0x000fe200078e00ff */
[----:B------:R-:W-:Y:S02]  /*3e80*/  CS2R R10, SRZ ;  /* 0x00000000000a7805 */ /* 0x000fe4000001ff00 */
[----:B------:R-:W-:Y:S01]  /*3e90*/  CS2R R8, SRZ ;  /* 0x0000000000087805 */ /* 0x000fe2000001ff00 */
[----:B--2---:R-:W-:-:S03]  /*3ea0*/  ULEA UR6, UR5, UR4, 0x18 ;  /* 0x0000000405067291 */ /* 0x004fc6000f8ec0ff */
[----:B------:R-:W-:-:S09]  /*3eb0*/  UMOV UR5, URZ ;  /* 0x000000ff00057c82 */ /* 0x000fd20008000000 */
.L_x_82:
[----:B------:R-:W-:Y:S02]  /*3ec0*/  LEA R2, R8, UR6, 0x3 ;  /* 0x0000000608027c11 */ /* 0x000fe4000f8e18ff */
[----:B------:R-:W-:-:S03]  /*3ed0*/  SHF.L.U32 R4, R9, 0x1f, RZ ;  /* 0x0000001f09047819 */ /* 0x000fc600000006ff */
[----:B------:R-:W-:Y:S01]  /*3ee0*/  VIADD R5, R2, 0x2e0 ;  /* 0x000002e002057836 */ /* 0x000fe20000000000 */
[----:B------:R-:W2:Y:S02]  /*3ef0*/  SYNCS.PHASECHK.TRANS64.TRYWAIT P0, [R2+URZ+0x2d0], R4 ;  /* 0x0002d004020075a7 */ /* 0x000ea400080011ff */
[----:B--2---:R-:W-:Y:S05]  /*3f00*/  @!P0 BRA `(.L_x_79) ;  /* 0x0000006800108947 */ /* 0x004fea0003800000 */
.L_x_239:
[----:B------:R-:W-:Y:S01]  /*3f10*/  ULEA UR4, UR5, UR6, 0x3 ;  /* 0x0000000605047291 */ /* 0x000fe2000f8e18ff */
[----:B--2---:R-:W-:Y:S01]  /*3f20*/  PRMT R2, RZ, 0x654, R5 ;  /* 0x00000654ff027816 */ /* 0x004fe20000000005 */
[----:B------:R-:W-:Y:S01]  /*3f30*/  @!P2 IMAD.MOV.U32 R4, RZ, RZ, 0x10 ;  /* 0x00000010ff04a424 */ /* 0x000fe200078e00ff */
[----:B------:R-:W-:Y:S01]  /*3f40*/  SHF.L.U32 R5, R12, 0x1f, RZ ;  /* 0x0000001f0c057819 */ /* 0x000fe200000006ff */
[----:B------:R-:W-:Y:S01]  /*3f50*/  UIADD3 UR7, UPT, UPT, UR4, 0x270, URZ ;  /* 0x0000027004077890 */ /* 0x000fe2000fffe0ff */
[----:B------:R2:W-:Y:S05]  /*3f60*/  SYNCS.ARRIVE.TRANS64.RED.A1T0 RZ, [R2+URZ], RZ ;  /* 0x000000ff02ff79a7 */ /* 0x0005ea00081004ff */
[----:B------:R-:W-:Y:S01]  /*3f70*/  IMAD.U32 R6, RZ, RZ, UR7 ;  /* 0x00000007ff067e24 */ /* 0x000fe2000f8e00ff */
[----:B------:R-:W3:Y:S04]  /*3f80*/  SYNCS.PHASECHK.TRANS64.TRYWAIT P0, [UR4+0x280], R5 ;  /* 0x00028005ff0075a7 */ /* 0x000ee80008001104 */
[----:B------:R-:W-:Y:S01]  /*3f90*/  PRMT R6, R0, 0x654, R6 ;  /* 0x0000065400067816 */ /* 0x000fe20000000006 */
[----:B--23--:R-:W-:Y:S06]  /*3fa0*/  @!P0 BRA `(.L_x_80) ;  /* 0x0000006400fc8947 */ /* 0x00cfec0003800000 */
.L_x_241:
[----:B------:R-:W-:Y:S01]  /*3fb0*/  ULEA UR8, UR5, UR6, 0x4 ;  /* 0x0000000605087291 */ /* 0x000fe2000f8e20ff */
[----:B------:R-:W-:Y:S01]  /*3fc0*/  SEL R3, R6, R3, !P2 ;  /* 0x0000000306037207 */ /* 0x000fe20005000000 */
[----:B------:R-:W-:Y:S01]  /*3fd0*/  UIADD3 UR9, UPT, UPT, UR4, 0x270, URZ ;  /* 0x0000027004097890 */ /* 0x000fe2000fffe0ff */
[----:B--2---:R-:W-:Y:S01]  /*3fe0*/  LEA R2, R11, UR6, 0x3 ;  /* 0x000000060b027c11 */ /* 0x004fe2000f8e18ff */
[----:B------:R-:W-:Y:S01]  /*3ff0*/  UIADD3 UR8, UPT, UPT, UR8, 0x300, URZ ;  /* 0x0000030008087890 */ /* 0x000fe2000fffe0ff */
[----:B------:R2:W-:Y:S01]  /*4000*/  @!P2 SYNCS.ARRIVE.TRANS64.RED RZ, [R3+URZ], R4 ;  /* 0x0000000403ffa9a7 */ /* 0x0005e200080004ff */
[----:B------:R-:W-:Y:S01]  /*4010*/  UIADD3 UR4, UPT, UPT, UR5, 0x1, URZ ;  /* 0x0000000105047890 */ /* 0x000fe2000fffe0ff */
[----:B------:R-:W-:-:S03]  /*4020*/  VIADD R8, R8, 0x1 ;  /* 0x0000000108087836 */ /* 0x000fc60000000000 */
[----:B------:R-:W-:Y:S02]  /*4030*/  UISETP.NE.AND UP0, UPT, UR4, 0x2, UPT ;  /* 0x000000020400788c */ /* 0x000fe4000bf05270 */
[----:B------:R-:W-:Y:S01]  /*4040*/  ISETP.NE.AND P0, PT, R8, 0x2, PT ;  /* 0x000000020800780c */ /* 0x000fe20003f05270 */
[----:B------:R-:W-:Y:S06]  /*4050*/  UGETNEXTWORKID.BROADCAST [UR8], [UR9] ;  /* 0x00000000080073ca */ /* 0x000fec0008000100 */
[----:B------:R-:W-:Y:S02]  /*4060*/  USEL UR7, URZ, 0x1, UP0 ;  /* 0x00000001ff077887 */ /* 0x000fe40008000000 */
[----:B------:R-:W-:-:S04]  /*4070*/  USEL UR5, UR4, URZ, UP0 ;  /* 0x000000ff04057287 */ /* 0x000fc80008000000 */
[----:B------:R-:W-:Y:S02]  /*4080*/  LOP3.LUT R12, R12, UR7, RZ, 0x3c, !PT ;  /* 0x000000070c0c7c12 */ /* 0x000fe4000f8e3cff */
[----:B--2---:R-:W-:-:S04]  /*4090*/  SHF.L.U32 R4, R10, 0x1f, RZ ;  /* 0x0000001f0a047819 */ /* 0x004fc800000006ff */
[----:B------:R-:W2:Y:S02]  /*40a0*/  SYNCS.PHASECHK.TRANS64.TRYWAIT P1, [R2+URZ+0x270], R4 ;  /* 0x00027004020075a7 */ /* 0x000ea400080211ff */
[----:B--2---:R-:W-:Y:S05]  /*40b0*/  @!P1 BRA `(.L_x_81) ;  /* 0x0000006400d09947 */ /* 0x004fea0003800000 */
.L_x_242:
[C---:B--2---:R-:W-:Y:S01]  /*40c0*/  LEA R4, R11.reuse, UR6, 0x4 ;  /* 0x000000060b047c11 */ /* 0x044fe2000f8e20ff */
[----:B------:R-:W-:Y:S01]  /*40d0*/  VIADD R2, R2, 0x280 ;  /* 0x0000028002027836 */ /* 0x000fe20000000000 */
[----:B------:R-:W-:Y:S01]  /*40e0*/  SEL R8, R8, RZ, P0 ;  /* 0x000000ff08087207 */ /* 0x000fe20000000000 */
[----:B------:R-:W-:-:S03]  /*40f0*/  VIADD R11, R11, 0x1 ;  /* 0x000000010b0b7836 */ /* 0x000fc60000000000 */
[----:B------:R-:W2:Y:S01]  /*4100*/  LDS.128 R4, [R4+0x300] ;  /* 0x0003000004047984 */ /* 0x000ea20000000c00 */
[----:B------:R-:W-:Y:S02]  /*4110*/  PRMT R2, RZ, 0x654, R2 ;  /* 0x00000654ff027816 */ /* 0x000fe40000000002 */
[C---:B------:R-:W-:Y:S01]  /*4120*/  ISETP.NE.AND P1, PT, R11.reuse, 0x2, PT ;  /* 0x000000020b00780c */ /* 0x040fe20003f25270 */
[----:B------:R-:W-:Y:S01]  /*4130*/  @!PT LDS RZ, [RZ] ;  /* 0x00000000fffff984 */ /* 0x000fe20000000800 */
[----:B------:R-:W-:Y:S01]  /*4140*/  @!PT LDS RZ, [RZ] ;  /* 0x00000000fffff984 */ /* 0x000fe20000000800 */
[----:B------:R-:W-:Y:S01]  /*4150*/  @!PT LDS RZ, [RZ] ;  /* 0x00000000fffff984 */ /* 0x000fe20000000800 */
[----:B------:R-:W-:Y:S01]  /*4160*/  @!PT LDS RZ, [RZ] ;  /* 0x00000000fffff984 */ /* 0x000fe20000000800 */
[----:B------:R3:W-:Y:S06]  /*4170*/  MEMBAR.ALL.CTA ;  /* 0x0000000000007992 */ /* 0x0007ec0000008000 */
[----:B---3--:R-:W3:Y:S01]  /*4180*/  FENCE.VIEW.ASYNC.S ;  /* 0x00000000000073c6 */ /* 0x008ee20000000000 */
[----:B------:R-:W-:Y:S01]  /*4190*/  SEL R11, R11, RZ, P1 ;  /* 0x000000ff0b0b7207 */ /* 0x000fe20000800000 */
[----:B---3--:R3:W-:Y:S01]  /*41a0*/  SYNCS.ARRIVE.TRANS64.RED.A1T0 RZ, [R2+URZ], RZ ;  /* 0x000000ff02ff79a7 */ /* 0x0087e200081004ff */
[----:B--2---:R-:W-:-:S02]  /*41b0*/  LOP3.LUT P3, RZ, R6, 0x1, RZ, 0xc0, !PT ;  /* 0x0000000106ff7812 */ /* 0x004fc4000786c0ff */
[----:B------:R-:W-:-:S04]  /*41c0*/  SEL R4, RZ, 0x1, P1 ;  /* 0x00000001ff047807 */ /* 0x000fc80000800000 */
[----:B------:R-:W-:Y:S02]  /*41d0*/  LOP3.LUT R10, R10, R4, RZ, 0x3c, !PT ;  /* 0x000000040a0a7212 */ /* 0x000fe400078e3cff */
[----:B---3--:R-:W-:-:S04]  /*41e0*/  SEL R2, RZ, 0x1, P0 ;  /* 0x00000001ff027807 */ /* 0x008fc80000000000 */
[----:B------:R-:W-:Y:S01]  /*41f0*/  LOP3.LUT R9, R9, R2, RZ, 0x3c, !PT ;  /* 0x0000000209097212 */ /* 0x000fe200078e3cff */
[----:B------:R-:W-:Y:S06]  /*4200*/  @P3 BRA `(.L_x_82) ;  /* 0xfffffffc002c3947 */ /* 0x000fec000383ffff */
[----:B------:R-:W-:Y:S01]  /*4210*/  ULEA UR4, UR5, UR6, 0x3 ;  /* 0x0000000605047291 */ /* 0x000fe2000f8e18ff */
[----:B------:R-:W-:-:S08]  /*4220*/  SHF.L.U32 R2, R12, 0x1f, RZ ;  /* 0x0000001f0c027819 */ /* 0x000fd000000006ff */
[----:B------:R-:W2:Y:S02]  /*4230*/  SYNCS.PHASECHK.TRANS64 P0, [UR4+0x280], R2 ;  /* 0x00028002ff0075a7 */ /* 0x000ea40008001004 */
[----:B--2---:R-:W-:Y:S05]  /*4240*/  @P0 BRA `(.L_x_83) ;  /* 0x0000000000080947 */ /* 0x004fea0003800000 */
[----:B------:R-:W2:Y:S02]  /*4250*/  SYNCS.PHASECHK.TRANS64.TRYWAIT P0, [UR4+0x280], R2 ;  /* 0x00028002ff0075a7 */ /* 0x000ea40008001104 */
[----:B--2---:R-:W-:Y:S05]  /*4260*/  @!P0 BRA `(.L_x_84) ;  /* 0x0000006400788947 */ /* 0x004fea0003800000 */
.L_x_83:
[----:B------:R-:W-:-:S04]  /*4270*/  UIADD3 UR7, UPT, UPT, UR5, 0x1, URZ ;  /* 0x0000000105077890 */ /* 0x000fc8000fffe0ff */
[----:B------:R-:W-:-:S04]  /*4280*/  UISETP.NE.AND UP0, UPT, UR7, 0x2, UPT ;  /* 0x000000020700788c */ /* 0x000fc8000bf05270 */
[----:B------:R-:W-:Y:S02]  /*4290*/  USEL UR8, URZ, 0x1, UP0 ;  /* 0x00000001ff087887 */ /* 0x000fe40008000000 */
[----:B------:R-:W-:-:S04]  /*42a0*/  USEL UR7, UR7, URZ, UP0 ;  /* 0x000000ff07077287 */ /* 0x000fc80008000000 */
[----:B------:R-:W-:Y:S01]  /*42b0*/  ULEA UR7, UR7, UR6, 0x3 ;  /* 0x0000000607077291 */ /* 0x000fe2000f8e18ff */
[----:B--2---:R-:W-:-:S04]  /*42c0*/  LOP3.LUT R2, R12, UR8, RZ, 0x3c, !PT ;  /* 0x000000080c027c12 */ /* 0x004fc8000f8e3cff */
[----:B------:R-:W-:-:S04]  /*42d0*/  SHF.L.U32 R0, R2, 0x1f, RZ ;  /* 0x0000001f02007819 */ /* 0x000fc800000006ff */
[----:B------:R-:W2:Y:S02]  /*42e0*/  SYNCS.PHASECHK.TRANS64 P0, [UR7+0x280], R0 ;  /* 0x00028000ff0075a7 */ /* 0x000ea40008001007 */
[----:B-12---:R-:W-:Y:S05]  /*42f0*/  @P0 EXIT ;  /* 0x000000000000094d */ /* 0x006fea0003800000 */
[----:B------:R-:W-:Y:S02]  /*4300*/  SHF.L.U32 R2, R2, 0x1f, RZ ;  /* 0x0000001f02027819 */ /* 0x000fe400000006ff */
[----:B------:R-:W-:-:S07]  /*4310*/  MOV R0, UR7 ;  /* 0x0000000700007c02 */ /* 0x000fce0008000f00 */
.L_x_85:
[----:B-1----:R1:W2:Y:S02]  /*4320*/  SYNCS.PHASECHK.TRANS64.TRYWAIT P0, [R0+URZ+0x280], R2 ;  /* 0x00028002000075a7 */ /* 0x0022a400080011ff */
[----:B--2---:R-:W-:Y:S05]  /*4330*/  @!P0 NANOSLEEP.SYNCS 0x989680 ;  /* 0x009896800000895d */ /* 0x004fea0003900000 */
[----:B------:R-:W2:Y:S02]  /*4340*/  @!P0 SYNCS.PHASECHK.TRANS64 P0, [R0+URZ+0x280], R2 ;  /* 0x00028002000085a7 */ /* 0x000ea400080010ff */
[----:B--2---:R-:W-:Y:S05]  /*4350*/  @P0 EXIT ;  /* 0x000000000000094d */ /* 0x004fea0003800000 */
[----:B------:R-:W-:Y:S05]  /*4360*/  BRA `(.L_x_85) ;  /* 0xfffffffc00ec7947 */ /* 0x000fea000383ffff */
.L_x_78:
[----:B------:R-:W-:Y:S05]  /*4370*/  BRA.U UP5, `(.L_x_86) ;  /* 0x0000000d05847547 */ /* 0x000fea000b800000 */
[----:B------:R-:W2:Y:S01]  /*4380*/  S2UR UR7, SR_CgaCtaId ;  /* 0x00000000000779c3 */ /* 0x000ea20000008800 */
[----:B------:R-:W-:Y:S01]  /*4390*/  UMOV UR4, 0x40 ;  /* 0x0000004000047882 */ /* 0x000fe20000000000 */
[----:B------:R-:W-:Y:S01]  /*43a0*/  NOP ;  /* 0x0000000000007918 */ /* 0x000fe20000000000 */
[----:B------:R-:W-:Y:S01]  /*43b0*/  UMOV UR6, 0x400 ;  /* 0x0000040000067882 */ /* 0x000fe20000000000 */
[----:B--2---:R-:W-:Y:S02]  /*43c0*/  ULEA UR5, UR7, UR4, 0x18 ;  /* 0x0000000407057291 */ /* 0x004fe4000f8ec0ff */
[----:B------:R-:W-:-:S07]  /*43d0*/  ULEA UR6, UR7, UR6, 0x18 ;  /* 0x0000000607067291 */ /* 0x000fce000f8ec0ff */
[----:B------:R-:W2:Y:S02]  /*43e0*/  LDS.U8 R0, [UR5+0x1c] ;  /* 0x00001c05ff007984 */ /* 0x000ea40008000000 */
[----:B--2---:R-:W-:-:S13]  /*43f0*/  ISETP.NE.AND P0, PT, R0, RZ, PT ;  /* 0x000000ff0000720c */ /* 0x004fda0003f05270 */
[----:B------:R-:W-:Y:S05]  /*4400*/  @P0 BRA `(.L_x_87) ;  /* 0x0000000000580947 */ /* 0x000fea0003800000 */
[----:B------:R-:W-:-:S13]  /*4410*/  ELECT P0, URZ, PT ;  /* 0x0000000000ff782f */ /* 0x000fda0003800000 */
[----:B------:R-:W-:Y:S05]  /*4420*/  @!P0 BRA `(.L_x_88) ;  /* 0x0000000000608947 */ /* 0x000fea0003800000 */
[----:B------:R-:W-:Y:S01]  /*4430*/  UMOV UR4, 0x10 ;  /* 0x0000001000047882 */ /* 0x000fe20000000000 */
[----:B------:R-:W-:Y:S01]  /*4440*/  HFMA2 R0, -RZ, RZ, 0, 5.9604644775390625e-08 ;  /* 0x00000001ff007431 */ /* 0x000fe200000001ff */
[----:B------:R-:W-:-:S03]  /*4450*/  MOV R3, 0xffff ;  /* 0x0000ffff00037802 */ /* 0x000fc60000000f00 */
[----:B------:R-:W-:Y:S04]  /*4460*/  DEPBAR.LE SB2, 0x36 ;  /* 0x0000ad800000791a */ /* 0x000fe80000000000 */
[----:B------:R-:W2:Y:S02]  /*4470*/  UTCATOMSWS.FIND_AND_SET.ALIGN UP0, UR4, UR4 ;  /* 0x00000004000475e3 */ /* 0x000ea40008000800 */
[----:B--2---:R-:W-:Y:S01]  /*4480*/  MOV R4, UR4 ;  /* 0x0000000400047c02 */ /* 0x004fe20008000f00 */
[----:B------:R-:W-:Y:S06]  /*4490*/  BRA.U UP0, `(.L_x_89) ;  /* 0x0000000100187547 */ /* 0x000fec000b800000 */
.L_x_90:
[----:B------:R-:W-:Y:S05]  /*44a0*/  NANOSLEEP 0x64 ;  /* 0x000000640000795d */ /* 0x000fea0003800000 */
[----:B------:R-:W-:-:S05]  /*44b0*/  UMOV UR4, 0x10 ;  /* 0x0000001000047882 */ /* 0x000fca0000000000 */
[----:B------:R-:W-:Y:S04]  /*44c0*/  DEPBAR.LE SB2, 0x36 ;  /* 0x0000ad800000791a */ /* 0x000fe80000000000 */
[----:B------:R-:W2:Y:S02]  /*44d0*/  UTCATOMSWS.FIND_AND_SET.ALIGN UP0, UR4, UR4 ;  /* 0x00000004000475e3 */ /* 0x000ea40008000800 */
[----:B--2---:R-:W-:Y:S01]  /*44e0*/  MOV R4, UR4 ;  /* 0x0000000400047c02 */ /* 0x004fe20008000f00 */
[----:B------:R-:W-:Y:S05]  /*44f0*/  BRA.U !UP0, `(.L_x_90) ;  /* 0xfffffffd08e87547 */ /* 0x000fea000b83ffff */
.L_x_89:
[-C--:B------:R-:W-:Y:S02]  /*4500*/  SHF.L.U32 R3, R3, R4.reuse, RZ ;  /* 0x0000000403037219 */ /* 0x080fe400000006ff */
[----:B------:R-:W-:Y:S01]  /*4510*/  SHF.L.U32 R0, R0, R4, RZ ;  /* 0x0000000400007219 */ /* 0x000fe200000006ff */
[----:B------:R-:W-:Y:S02]  /*4520*/  IMAD.SHL.U32 R4, R4, 0x20, RZ ;  /* 0x0000002004047824 */ /* 0x000fe400078e00ff */
[----:B------:R2:W-:Y:S04]  /*4530*/  ATOMS.OR RZ, [UR5+0x14], R3 ;  /* 0x00001403ffff798c */ /* 0x0005e8000b000005 */
[----:B------:R2:W-:Y:S04]  /*4540*/  ATOMS.OR RZ, [UR5+0x18], R0 ;  /* 0x00001800ffff798c */ /* 0x0005e8000b000005 */
[----:B------:R2:W-:Y:S01]  /*4550*/  STS [UR6+0x320], R4 ;  /* 0x00032004ff007988 */ /* 0x0005e20008000806 */
[----:B------:R-:W-:Y:S05]  /*4560*/  BRA `(.L_x_88) ;  /* 0x0000000000107947 */ /* 0x000fea0003800000 */
.L_x_87:
[----:B------:R-:W-:Y:S02]  /*4570*/  MOV R0, 0xffffffff ;  /* 0xffffffff00007802 */ /* 0x000fe40000000f00 */
[----:B------:R-:W-:-:S03]  /*4580*/  MOV R4, 0x45b0 ;  /* 0x000045b000047802 */ /* 0x000fc60000000f00 */
[----:B------:R2:W-:Y:S04]  /*4590*/  STS [UR6+0x320], R0 ;  /* 0x00032000ff007988 */ /* 0x0005e80008000806 */
[----:B-12--5:R-:W-:Y:S05]  /*45a0*/  CALL.REL.NOINC `($__internal_1_$__cuda_sm10x_tcgen05_guardrail_trap_phase_invalid_during_alloc) ;  /* 0x0000006800c07944 */ /* 0x026fea0003c00000 */
.L_x_88:
[----:B------:R-:W-:Y:S05]  /*45b0*/  WARPSYNC.ALL ;  /* 0x0000000000007948 */ /* 0x000fea0003800000 */
[----:B------:R-:W3:Y:S01]  /*45c0*/  S2UR UR4, SR_CgaCtaId ;  /* 0x00000000000479c3 */ /* 0x000ee20000008800 */
[----:B------:R-:W-:Y:S01]  /*45d0*/  UMOV UR13, 0x400 ;  /* 0x00000400000d7882 */ /* 0x000fe20000000000 */
[----:B------:R-:W-:-:S06]  /*45e0*/  NOP ;  /* 0x0000000000007918 */ /* 0x000fcc0000000000 */
[----:B------:R-:W-:Y:S06]  /*45f0*/  BAR.ARV 0x6, 0xa0 ;  /* 0x0182800000007b1d */ /* 0x000fec0000002000 */
[----:B------:R-:W4:Y:S01]  /*4600*/  LDCU UR5, c[0x0][0x38c] ;  /* 0x00007180ff0577ac */ /* 0x000f220008000800 */
[----:B------:R-:W-:Y:S01]  /*4610*/  LOP3.LUT R2, R2, 0xffff, RZ, 0xc0, !PT ;  /* 0x0000ffff02027812 */ /* 0x000fe200078ec0ff */
[----:B------:R-:W-:Y:S01]  /*4620*/  IMAD.MOV.U32 R11, RZ, RZ, 0x1 ;  /* 0x00000001ff0b7424 */ /* 0x000fe200078e00ff */
[----:B------:R-:W-:Y:S01]  /*4630*/  CS2R R8, SRZ ;  /* 0x0000000000087805 */ /* 0x000fe2000001ff00 */
[----:B------:R-:W1:Y:S01]  /*4640*/  LDCU UR8, c[0x0][0x38c] ;  /* 0x00007180ff0877ac */ /* 0x000e620008000800 */
[----:B------:R-:W-:Y:S01]  /*4650*/  R2UR UR15, R2 ;  /* 0x00000000020f72ca */ /* 0x000fe200000e0000 */
[----:B------:R-:W-:Y:S01]  /*4660*/  IMAD.MOV.U32 R10, RZ, RZ, RZ ;  /* 0x000000ffff0a7224 */ /* 0x000fe200078e00ff */
[----:B------:R-:W-:Y:S01]  /*4670*/  UMOV UR18, URZ ;  /* 0x000000ff00127c82 */ /* 0x000fe20008000000 */
[----:B------:R-:W-:Y:S01]  /*4680*/  UMOV UR10, URZ ;  /* 0x000000ff000a7c82 */ /* 0x000fe20008000000 */
[----:B---3--:R-:W-:Y:S01]  /*4690*/  ULEA UR13, UR4, UR13, 0x18 ;  /* 0x0000000d040d7291 */ /* 0x008fe2000f8ec0ff */
[----:B------:R-:W-:Y:S01]  /*46a0*/  UMOV UR20, 0x0 ;  /* 0x0000000000147882 */ /* 0x000fe20000000000 */
[----:B------:R-:W-:-:S02]  /*46b0*/  UMOV UR21, 0x4200010 ;  /* 0x0420001000157882 */ /* 0x000fc40000000000 */
[----:B------:R-:W-:Y:S02]  /*46c0*/  UIADD3 UR6, UPT, UPT, UR13, 0x4600, URZ ;  /* 0x000046000d067890 */ /* 0x000fe4000fffe0ff */
[----:B------:R-:W-:Y:S02]  /*46d0*/  UIADD3 UR7, UPT, UPT, UR13, 0x15600, URZ ;  /* 0x000156000d077890 */ /* 0x000fe4000fffe0ff */
[----:B----4-:R-:W-:Y:S01]  /*46e0*/  UIADD3 UR5, UPT, UPT, UR5, 0xf, URZ ;  /* 0x0000000f05057890 */ /* 0x010fe2000fffe0ff */
[----:B--2---:R-:W2:Y:S01]  /*46f0*/  LDS R0, [UR13+0x320] ;  /* 0x0003200dff007984 */ /* 0x004ea20008000800 */
[----:B------:R-:W-:Y:S02]  /*4700*/  USHF.R.U32.HI UR6, URZ, 0x4, UR6 ;  /* 0x00000004ff067899 */ /* 0x000fe40008011606 */
[----:B------:R-:W-:Y:S02]  /*4710*/  USHF.R.S32.HI UR4, URZ, 0x1f, UR5 ;  /* 0x0000001fff047899 */ /* 0x000fe40008011405 */
[----:B------:R-:W-:-:S02]  /*4720*/  ULOP3.LUT UR6, UR6, 0x3fff, URZ, 0xc0, !UPT ;  /* 0x00003fff06067892 */ /* 0x000fc4000f8ec0ff */
[----:B------:R-:W-:Y:S02]  /*4730*/  ULEA.HI UR4, UR4, UR5, URZ, 0x4 ;  /* 0x0000000504047291 */ /* 0x000fe4000f8f20ff */
[----:B------:R-:W-:Y:S02]  /*4740*/  USHF.R.U32.HI UR5, URZ, 0x4, UR7 ;  /* 0x00000004ff057899 */ /* 0x000fe40008011607 */
[----:B------:R-:W-:Y:S02]  /*4750*/  USHF.R.S32.HI UR22, URZ, 0x4, UR4 ;  /* 0x00000004ff167899 */ /* 0x000fe40008011404 */
[----:B------:R-:W-:Y:S02]  /*4760*/  ULOP3.LUT UR5, UR5, 0x3fff, URZ, 0xc0, !UPT ;  /* 0x00003fff05057892 */ /* 0x000fe4000f8ec0ff */
[----:B------:R-:W-:Y:S02]  /*4770*/  UISETP.LT.AND UP0, UPT, UR22, 0x1, UPT ;  /* 0x000000011600788c */ /* 0x000fe4000bf01270 */
[----:B------:R-:W-:-:S02]  /*4780*/  ULOP3.LUT UR16, UR6, 0x10000, URZ, 0xfc, !UPT ;  /* 0x0001000006107892 */ /* 0x000fc4000f8efcff */
[----:B------:R-:W-:Y:S02]  /*4790*/  USEL UR23, UR22, 0x1, !UP0 ;  /* 0x0000000116177887 */ /* 0x000fe4000c000000 */
[----:B------:R-:W-:Y:S02]  /*47a0*/  ULOP3.LUT UR17, UR5, 0x10000, URZ, 0xfc, !UPT ;  /* 0x0001000005117892 */ /* 0x000fe4000f8efcff */
[----:B------:R-:W-:Y:S02]  /*47b0*/  UIADD3 UR23, UPT, UPT, -UR23, URZ, URZ ;  /* 0x000000ff17177290 */ /* 0x000fe4000fffe1ff */
[----:B-1----:R-:W-:Y:S01]  /*47c0*/  UISETP.GE.AND UP4, UPT, UR8, 0x1, UPT ;  /* 0x000000010800788c */ /* 0x002fe2000bf86270 */
[----:B--2---:R-:W-:-:S15]  /*47d0*/  R2UR UR24, R0 ;  /* 0x00000000001872ca */ /* 0x004fde00000e0000 */
.L_x_97:
[----:B------:R-:W-:Y:S02]  /*47e0*/  LEA R0, R10, UR13, 0x3 ;  /* 0x0000000d0a007c11 */ /* 0x000fe4000f8e18ff */
[----:B------:R-:W-:Y:S02]  /*47f0*/  SHF.L.U32 R2, R9, 0x1f, RZ ;  /* 0x0000001f09027819 */ /* 0x000fe400000006ff */
[----:B------:R-:W-:Y:S01]  /*4800*/  PLOP3.LUT P0, PT, PT, PT, UP4, 0x80, 0x8 ;  /* 0x000000000008781c */ /* 0x000fe20003f0f048 */
[----:B------:R-:W-:Y:S01]  /*4810*/  VIADD R3, R0, 0x280 ;  /* 0x0000028000037836 */ /* 0x000fe20000000000 */
[----:B-1----:R-:W1:Y:S02]  /*4820*/  SYNCS.PHASECHK.TRANS64.TRYWAIT P1, [R0+URZ+0x270], R2 ;  /* 0x00027002000075a7 */ /* 0x002e6400080211ff */
[----:B-1-3--:R-:W-:Y:S09]  /*4830*/  @!P1 BRA `(.L_x_91) ;  /* 0x00000060001c9947 */ /* 0x00aff20003800000 */
.L_x_244:
[----:B------:R-:W-:Y:S01]  /*4840*/  LEA R4, R10, UR13, 0x4 ;  /* 0x0000000d0a047c11 */ /* 0x000fe2000f8e20ff */
[----:B------:R-:W-:Y:S01]  /*4850*/  @UP4 ULEA UR4, UR10, UR13, 0x3 ;  /* 0x0000000d0a044291 */ /* 0x000fe2000f8e18ff */
[----:B------:R-:W-:Y:S01]  /*4860*/  PLOP3.LUT P2, PT, PT, PT, PT, 0x80, 0x8 ;  /* 0x000000000008781c */ /* 0x000fe20003f4f070 */
[----:B------:R-:W-:Y:S01]  /*4870*/  ULEA UR19, UR18, UR13, 0x3 ;  /* 0x0000000d12137291 */ /* 0x000fe2000f8e18ff */
[----:B------:R-:W-:Y:S02]  /*4880*/  PRMT R3, RZ, 0x654, R3 ;  /* 0x00000654ff037816 */ /* 0x000fe40000000003 */
[----:B------:R-:W2:Y:S01]  /*4890*/  LDS.128 R4, [R4+0x300] ;  /* 0x0003000004047984 */ /* 0x000ea20000000c00 */
[----:B-1----:R-:W-:Y:S02]  /*48a0*/  @P0 SHF.L.U32 R2, R8, 0x1f, RZ ;  /* 0x0000001f08020819 */ /* 0x002fe400000006ff */
[----:B------:R-:W-:Y:S01]  /*48b0*/  SHF.L.U32 R0, R11, 0x1f, RZ ;  /* 0x0000001f0b007819 */ /* 0x000fe200000006ff */
[----:B------:R-:W-:Y:S01]  /*48c0*/  @!PT LDS RZ, [RZ] ;  /* 0x00000000fffff984 */ /* 0x000fe20000000800 */
[----:B------:R-:W-:Y:S01]  /*48d0*/  @!PT LDS RZ, [RZ] ;  /* 0x00000000fffff984 */ /* 0x000fe20000000800 */
[----:B------:R-:W-:Y:S01]  /*48e0*/  @!PT LDS RZ, [RZ] ;  /* 0x00000000fffff984 */ /* 0x000fe20000000800 */
[----:B------:R-:W-:Y:S01]  /*48f0*/  @!PT LDS RZ, [RZ] ;  /* 0x00000000fffff984 */ /* 0x000fe20000000800 */
[----:B------:R1:W-:Y:S06]  /*4900*/  MEMBAR.ALL.CTA ;  /* 0x0000000000007992 */ /* 0x0003ec0000008000 */
[----:B-1----:R-:W1:Y:S02]  /*4910*/  FENCE.VIEW.ASYNC.S ;  /* 0x00000000000073c6 */ /* 0x002e640000000000 */
[----:B-1----:R1:W-:Y:S01]  /*4920*/  SYNCS.ARRIVE.TRANS64.RED.A1T0 RZ, [R3+URZ], RZ ;  /* 0x000000ff03ff79a7 */ /* 0x0023e200081004ff */
[----:B------:R1:W3:Y:S01]  /*4930*/  @P0 SYNCS.PHASECHK.TRANS64.TRYWAIT P2, [UR4], R2 ;  /* 0x00000002ff0005a7 */ /* 0x0002e20008041104 */
[----:B--2---:R-:W-:Y:S01]  /*4940*/  LOP3.LUT P1, RZ, R6, 0x1, RZ, 0xc0, !PT ;  /* 0x0000000106ff7812 */ /* 0x004fe2000782c0ff */
[----:B------:R-:W2:Y:S02]  /*4950*/  SYNCS.PHASECHK.TRANS64.TRYWAIT P0, [UR19+0x2b0], R0 ;  /* 0x0002b000ff0075a7 */ /* 0x000ea40008001113 */
[----:B-123--:R-:W-:Y:S10]  /*4960*/  @!P0 BRA `(.L_x_92) ;  /* 0x0000005c00e48947 */ /* 0x00eff40003800000 */
.L_x_246:
[----:B------:R-:W-:Y:S01]  /*4970*/  IADD3 R10, PT, PT, R10, 0x1, RZ ;  /* 0x000000010a0a7810 */ /* 0x000fe20007ffe0ff */
[----:B------:R-:W-:Y:S06]  /*4980*/  BRA.U !UP4, `(.L_x_93) ;  /* 0x000000010ca07547 */ /* 0x000fec000b800000 */
[----:B------:R-:W-:Y:S02]  /*4990*/  ULEA.HI UR4, UR18, UR18, URZ, 0x1 ;  /* 0x0000001212047291 */ /* 0x000fe4000f8f08ff */
[----:B------:R-:W-:Y:S02]  /*49a0*/  UPLOP3.LUT UP2, UPT, UPT, UPT, UPT, 0x40, 0x4 ;  /* 0x000000000004789c */ /* 0x000fe40003f4e870 */
[----:B------:R-:W-:Y:S02]  /*49b0*/  USHF.L.U32 UR5, UR4, 0x6, URZ ;  /* 0x0000000604057899 */ /* 0x000fe400080006ff */
[----:B------:R-:W-:Y:S02]  /*49c0*/  ULOP3.LUT UR14, UR4, 0xffe, URZ, 0xc0, !UPT ;  /* 0x00000ffe040e7892 */ /* 0x000fe4000f8ec0ff */
[----:B------:R-:W-:Y:S02]  /*49d0*/  ULOP3.LUT UR4, UR5, 0xffffff80, URZ, 0xc0, !UPT ;  /* 0xffffff8005047892 */ /* 0x000fe4000f8ec0ff */
[----:B------:R-:W-:-:S02]  /*49e0*/  UIADD3 UR14, UPT, UPT, -UR14, UR18, URZ ;  /* 0x000000120e0e7290 */ /* 0x000fc4000fffe1ff */
[----:B------:R-:W-:Y:S01]  /*49f0*/  UIADD3 UR4, UPT, UPT, UR24, UR4, URZ ;  /* 0x0000000418047290 */ /* 0x000fe2000fffe0ff */
[----:B------:R-:W-:Y:S01]  /*4a00*/  UMOV UR12, UR23 ;  /* 0x00000017000c7c82 */ /* 0x000fe20008000000 */
[----:B------:R-:W-:Y:S02]  /*4a10*/  UMOV UR11, UR22 ;  /* 0x00000016000b7c82 */ /* 0x000fe40008000000 */
[----:B------:R-:W-:Y:S01]  /*4a20*/  ULEA UR14, UR14, UR4, 0x14 ;  /* 0x000000040e0e7291 */ /* 0x000fe2000f8ea0ff */
[----:B------:R-:W-:-:S11]  /*4a30*/  UMOV UR5, UR10 ;  /* 0x0000000a00057c82 */ /* 0x000fd60008000000 */
.L_x_96:
[----:B------:R-:W-:Y:S02]  /*4a40*/  UIADD3 UR12, UPT, UPT, UR12, 0x1, URZ ;  /* 0x000000010c0c7890 */ /* 0x000fe4000fffe0ff */
[----:B--2---:R-:W-:Y:S02]  /*4a50*/  ULEA UR6, UR5, UR13, 0x3 ;  /* 0x0000000d05067291 */ /* 0x004fe4000f8e18ff */
[----:B------:R-:W-:Y:S01]  /*4a60*/  UISETP.NE.AND UP3, UPT, UR12, URZ, UPT ;  /* 0x000000ff0c00728c */ /* 0x000fe2000bf65270 */
[----:B---3--:R-:W-:Y:S10]  /*4a70*/  @P2 BRA `(.L_x_94) ;  /* 0x00000000000c2947 */ /* 0x008ff40003800000 */
[----:B-1----:R-:W-:Y:S04]  /*4a80*/  SHF.L.U32 R2, R8, 0x1f, RZ ;  /* 0x0000001f08027819 */ /* 0x002fe800000006ff */
[----:B------:R-:W1:Y:S02]  /*4a90*/  SYNCS.PHASECHK.TRANS64.TRYWAIT P0, [UR6], R2 ;  /* 0x00000002ff0075a7 */ /* 0x000e640008001106 */
[----:B-1----:R-:W-:Y:S05]  /*4aa0*/  @!P0 BRA `(.L_x_95) ;  /* 0x0000005c00ac8947 */ /* 0x002fea0003800000 */
.L_x_94:
[----:B------:R-:W-:Y:S01]  /*4ab0*/  UISETP.NE.AND UP0, UPT, UR11, 0x1, UPT ;  /* 0x000000010b00788c */ /* 0x000fe2000bf05270 */
[----:B------:R-:W-:Y:S01]  /*4ac0*/  PLOP3.LUT P2, PT, PT, PT, PT, 0x80, 0x8 ;  /* 0x000000000008781c */ /* 0x000fe20003f4f070 */
[----:B------:R-:W-:Y:S02]  /*4ad0*/  UIADD3 UR4, UPT, UPT, UR5, 0x1, URZ ;  /* 0x0000000105047890 */ /* 0x000fe4000fffe0ff */
[----:B------:R-:W-:Y:S02]  /*4ae0*/  ULEA UR8, UR5, UR17, 0x8 ;  /* 0x0000001105087291 */ /* 0x000fe4000f8e40ff */
[----:B------:R-:W-:Y:S01]  /*4af0*/  UISETP.NE.AND UP1, UPT, UR4, 0x22, UPT ;  /* 0x000000220400788c */ /* 0x000fe2000bf25270 */
[----:B------:R-:W-:Y:S01]  /*4b00*/  PLOP3.LUT P0, PT, PT, PT, UP0, 0x80, 0x8 ;  /* 0x000000000008781c */ /* 0x000fe20003f0f008 */
[----:B------:R-:W-:Y:S02]  /*4b10*/  UIADD3 UR11, UPT, UPT, UR11, -0x1, URZ ;  /* 0xffffffff0b0b7890 */ /* 0x000fe4000fffe0ff */
[----:B------:R-:W-:Y:S02]  /*4b20*/  USEL UR7, URZ, 0x1, UP1 ;  /* 0x00000001ff077887 */ /* 0x000fe40008800000 */
[----:B------:R-:W-:Y:S01]  /*4b30*/  USEL UR10, UR4, URZ, UP1 ;  /* 0x000000ff040a7287 */ /* 0x000fe20008800000 */
[----:B------:R-:W-:Y:S03]  /*4b40*/  UMOV UR9, 0xc0004010 ;  /* 0xc000401000097882 */ /* 0x000fe60000000000 */
[----:B------:R-:W-:Y:S01]  /*4b50*/  @UP0 ULEA UR4, UR10, UR13, 0x3 ;  /* 0x0000000d0a040291 */ /* 0x000fe2000f8e18ff */
[----:B------:R-:W-:Y:S01]  /*4b60*/  LOP3.LUT R8, R8, UR7, RZ, 0x3c, !PT ;  /* 0x0000000708087c12 */ /* 0x000fe2000f8e3cff */
[----:B------:R-:W-:Y:S03]  /*4b70*/  UMOV UR7, 0xc0004010 ;  /* 0xc000401000077882 */ /* 0x000fe60000000000 */
[----:B-1----:R-:W-:Y:S04]  /*4b80*/  @P0 SHF.L.U32 R0, R8, 0x1f, RZ ;  /* 0x0000001f08000819 */ /* 0x002fe800000006ff */
[----:B------:R2:W3:Y:S01]  /*4b90*/  @P0 SYNCS.PHASECHK.TRANS64.TRYWAIT P2, [UR4], R0 ;  /* 0x00000000ff0005a7 */ /* 0x0004e20008041104 */
[----:B------:R-:W-:Y:S02]  /*4ba0*/  UIADD3 UR4, UPT, UPT, UR6, 0x110, URZ ;  /* 0x0000011006047890 */ /* 0x000fe4000fffe0ff */
[----:B------:R-:W-:Y:S03]  /*4bb0*/  ULEA UR6, UR5, UR16, 0x7 ;  /* 0x0000001005067291 */ /* 0x000fe6000f8e38ff */
[----:B------:R-:W-:Y:S06]  /*4bc0*/  UMOV UR5, UR10 ;  /* 0x0000000a00057c82 */ /* 0x000fec0008000000 */
[----:B------:R2:W-:Y:S01]  /*4bd0*/  UTCHMMA gdesc[UR6], gdesc[UR8], tmem[UR14], tmem[UR20], idesc[UR21], UP2 ;  /* 0x00ff1408060075ea */ /* 0x0005e2000900000e */
[----:B------:R-:W-:Y:S01]  /*4be0*/  UPLOP3.LUT UP2, UPT, UPT, UPT, UPT, 0x80, 0x8 ;  /* 0x000000000008789c */ /* 0x000fe20003f4f070 */
[----:B------:R2:W-:Y:S01]  /*4bf0*/  UTCBAR.MULTICAST [UR4], URZ, UR15 ;  /* 0x000000ff040073e9 */ /* 0x0005e2000800080f */
[----:B------:R-:W-:Y:S09]  /*4c00*/  BRA.U UP3, `(.L_x_96) ;  /* 0xfffffffd038c7547 */ /* 0x000ff2000b83ffff */
.L_x_93:
[----:B--2---:R-:W-:Y:S01]  /*4c10*/  UIADD3 UR4, UPT, UPT, UR18, 0x1, URZ ;  /* 0x0000000112047890 */ /* 0x004fe2000fffe0ff */
[C---:B------:R-:W-:Y:S01]  /*4c20*/  ISETP.NE.AND P0, PT, R10.reuse, 0x2, PT ;  /* 0x000000020a00780c */ /* 0x040fe20003f05270 */
[----:B------:R-:W-:Y:S02]  /*4c30*/  UIADD3 UR5, UPT, UPT, UR19, 0x290, URZ ;  /* 0x0000029013057890 */ /* 0x000fe4000fffe0ff */
[----:B------:R-:W-:Y:S01]  /*4c40*/  UISETP.NE.AND UP0, UPT, UR4, 0x4, UPT ;  /* 0x000000040400788c */ /* 0x000fe2000bf05270 */
[----:B-1----:R-:W-:Y:S02]  /*4c50*/  SEL R0, RZ, 0x1, P0 ;  /* 0x00000001ff007807 */ /* 0x002fe40000000000 */
[----:B------:R-:W-:Y:S01]  /*4c60*/  SEL R10, R10, RZ, P0 ;  /* 0x000000ff0a0a7207 */ /* 0x000fe20000000000 */
[----:B------:R-:W-:Y:S01]  /*4c70*/  USEL UR6, URZ, 0x1, UP0 ;  /* 0x00000001ff067887 */ /* 0x000fe20008000000 */
[----:B------:R-:W-:Y:S01]  /*4c80*/  LOP3.LUT R9, R9, R0, RZ, 0x3c, !PT ;  /* 0x0000000009097212 */ /* 0x000fe200078e3cff */
[----:B------:R-:W-:Y:S01]  /*4c90*/  USEL UR18, UR4, URZ, UP0 ;  /* 0x000000ff04127287 */ /* 0x000fe20008000000 */
[----:B------:R1:W-:Y:S03]  /*4ca0*/  UTCBAR [UR5], URZ ;  /* 0x000000ff050073e9 */ /* 0x0003e600080000ff */
[----:B------:R-:W-:Y:S01]  /*4cb0*/  LOP3.LUT R11, R11, UR6, RZ, 0x3c, !PT ;  /* 0x000000060b0b7c12 */ /* 0x000fe2000f8e3cff */
[----:B------:R-:W-:Y:S07]  /*4cc0*/  @P1 BRA `(.L_x_97) ;  /* 0xfffffff800c41947 */ /* 0x000fee000383ffff */
[----:B------:R-:W2:Y:S01]  /*4cd0*/  S2UR UR8, SR_CgaCtaId ;  /* 0x00000000000879c3 */ /* 0x000ea20000008800 */
[----:B------:R-:W-:Y:S01]  /*4ce0*/  ELECT P0, URZ, PT ;  /* 0x0000000000ff782f */ /* 0x000fe20003800000 */
[----:B------:R-:W-:Y:S01]  /*4cf0*/  IMAD.MOV.U32 R0, RZ, RZ, 0x1 ;  /* 0x00000001ff007424 */ /* 0x000fe200078e00ff */
[----:B------:R-:W-:Y:S01]  /*4d00*/  UIADD3 UR13, UPT, UPT, UR13, 0x2b0, URZ ;  /* 0x000002b00d0d7890 */ /* 0x000fe2000fffe0ff */
[----:B------:R-:W-:Y:S01]  /*4d10*/  SHF.L.U32 R2, R11, 0x1f, RZ ;  /* 0x0000001f0b027819 */ /* 0x000fe200000006ff */
[----:B------:R-:W-:-:S03]  /*4d20*/  UMOV UR4, 0x40 ;  /* 0x0000004000047882 */ /* 0x000fc60000000000 */
[----:B------:R-:W-:Y:S01]  /*4d30*/  UVIRTCOUNT.DEALLOC.SMPOOL 0x80 ;  /* 0x000000800000784c */ /* 0x000fe20000000000 */
[----:B--2---:R-:W-:Y:S02]  /*4d40*/  ULEA UR8, UR8, UR4, 0x18 ;  /* 0x0000000408087291 */ /* 0x004fe4000f8ec0ff */
[----:B------:R-:W-:-:S07]  /*4d50*/  ULEA UR4, UR18, UR13, 0x3 ;  /* 0x0000000d12047291 */ /* 0x000fce000f8e18ff */
[----:B------:R2:W-:Y:S02]  /*4d60*/  @P0 STS.U8 [UR8+0x1c], R0 ;  /* 0x00001c00ff000988 */ /* 0x0005e40008000008 */
[----:B------:R-:W4:Y:S02]  /*4d70*/  SYNCS.PHASECHK.TRANS64.TRYWAIT P0, [UR4], R2 ;  /* 0x00000002ff0075a7 */ /* 0x000f240008001104 */
[----:B--2-4-:R-:W-:Y:S05]  /*4d80*/  @!P0 BRA `(.L_x_98) ;  /* 0x0000005c000c8947 */ /* 0x014fea0003800000 */
.L_x_249:
[----:B------:R-:W-:-:S04]  /*4d90*/  UIADD3 UR4, UPT, UPT, UR18, 0x1, URZ ;  /* 0x0000000112047890 */ /* 0x000fc8000fffe0ff */
[----:B------:R-:W-:-:S04]  /*4da0*/  UISETP.NE.AND UP0, UPT, UR4, 0x4, UPT ;  /* 0x000000040400788c */ /* 0x000fc8000bf05270 */
[----:B------:R-:W-:Y:S02]  /*4db0*/  USEL UR6, URZ, 0x1, UP0 ;  /* 0x00000001ff067887 */ /* 0x000fe40008000000 */
[----:B------:R-:W-:-:S04]  /*4dc0*/  USEL UR4, UR4, URZ, UP0 ;  /* 0x000000ff04047287 */ /* 0x000fc80008000000 */
[----:B-1----:R-:W-:Y:S01]  /*4dd0*/  ULEA UR5, UR4, UR13, 0x3 ;  /* 0x0000000d04057291 */ /* 0x002fe2000f8e18ff */
[----:B--2---:R-:W-:-:S04]  /*4de0*/  LOP3.LUT R2, R11, UR6, RZ, 0x3c, !PT ;  /* 0x000000060b027c12 */ /* 0x004fc8000f8e3cff */
[----:B------:R-:W-:-:S04]  /*4df0*/  SHF.L.U32 R3, R2, 0x1f, RZ ;  /* 0x0000001f02037819 */ /* 0x000fc800000006ff */
[----:B------:R-:W1:Y:S02]  /*4e00*/  SYNCS.PHASECHK.TRANS64.TRYWAIT P0, [UR5], R3 ;  /* 0x00000003ff0075a7 */ /* 0x000e640008001105 */
[----:B-1----:R-:W-:Y:S05]  /*4e10*/  @!P0 BRA `(.L_x_99) ;  /* 0x0000005c00008947 */ /* 0x002fea0003800000 */
.L_x_251:
        /* <DEDUP_REMOVED lines=9> */
.L_x_253:
[----:B------:R-:W-:-:S04]  /*4eb0*/  UIADD3 UR4, UPT, UPT, UR4, 0x1, URZ ;  /* 0x0000000104047890 */ /* 0x000fc8000fffe0ff */
[----:B------:R-:W-:-:S04]  /*4ec0*/  UISETP.NE.AND UP0, UPT, UR4, 0x4, UPT ;  /* 0x000000040400788c */ /* 0x000fc8000bf05270 */
[----:B------:R-:W-:Y:S02]  /*4ed0*/  USEL UR5, URZ, 0x1, UP0 ;  /* 0x00000001ff057887 */ /* 0x000fe40008000000 */
[----:B------:R-:W-:-:S04]  /*4ee0*/  USEL UR4, UR4, URZ, UP0 ;  /* 0x000000ff04047287 */ /* 0x000fc80008000000 */
[----:B------:R-:W-:Y:S01]  /*4ef0*/  ULEA UR4, UR4, UR13, 0x3 ;  /* 0x0000000d04047291 */ /* 0x000fe2000f8e18ff */
[----:B------:R-:W-:-:S04]  /*4f00*/  LOP3.LUT R2, R2, UR5, RZ, 0x3c, !PT ;  /* 0x0000000502027c12 */ /* 0x000fc8000f8e3cff */
[----:B------:R-:W-:-:S04]  /*4f10*/  SHF.L.U32 R2, R2, 0x1f, RZ ;  /* 0x0000001f02027819 */ /* 0x000fc800000006ff */
[----:B------:R-:W2:Y:S02]  /*4f20*/  SYNCS.PHASECHK.TRANS64.TRYWAIT P0, [UR4], R2 ;  /* 0x00000002ff0075a7 */ /* 0x000ea40008001104 */
[----:B--2---:R-:W-:Y:S05]  /*4f30*/  @!P0 BRA `(.L_x_101) ;  /* 0x0000005800e88947 */ /* 0x004fea0003800000 */
.L_x_255:
[----:B------:R-:W-:Y:S01]  /*4f40*/  NOP ;  /* 0x0000000000007918 */ /* 0x000fe20000000000 */
[----:B-1----:R-:W1:Y:S01]  /*4f50*/  LDS R0, [UR8+0x14] ;  /* 0x00001408ff007984 */ /* 0x002e620008000800 */
[----:B------:R-:W-:Y:S01]  /*4f60*/  ULOP3.LUT UR4, UR24, 0xffff, URZ, 0xc0, !UPT ;  /* 0x0000ffff18047892 */ /* 0x000fe2000f8ec0ff */
[----:B------:R-:W-:Y:S01]  /*4f70*/  UMOV UR5, 0xffff ;  /* 0x0000ffff00057882 */ /* 0x000fe20000000000 */
[----:B------:R-:W-:Y:S02]  /*4f80*/  UMOV UR6, 0x1 ;  /* 0x0000000100067882 */ /* 0x000fe40000000000 */
[----:B------:R-:W-:-:S04]  /*4f90*/  USHF.R.U32.HI UR4, URZ, 0x5, UR4 ;  /* 0x00000005ff047899 */ /* 0x000fc80008011604 */
[----:B------:R-:W-:Y:S02]  /*4fa0*/  USHF.L.U32 UR5, UR5, UR4, URZ ;  /* 0x0000000405057299 */ /* 0x000fe400080006ff */
[----:B------:R-:W-:-:S04]  /*4fb0*/  USHF.L.U32 UR4, UR6, UR4, URZ ;  /* 0x0000000406047299 */ /* 0x000fc800080006ff */
[----:B-1----:R-:W-:-:S04]  /*4fc0*/  LOP3.LUT R0, R0, UR5, RZ, 0xc0, !PT ;  /* 0x0000000500007c12 */ /* 0x002fc8000f8ec0ff */
[----:B------:R-:W-:-:S13]  /*4fd0*/  ISETP.NE.AND P0, PT, R0, UR5, PT ;  /* 0x0000000500007c0c */ /* 0x000fda000bf05270 */
[----:B------:R-:W-:Y:S05]  /*4fe0*/  @P0 BRA `(.L_x_102) ;  /* 0x0000000000580947 */ /* 0x000fea0003800000 */
[----:B------:R-:W1:Y:S02]  /*4ff0*/  LDS R0, [UR8+0x18] ;  /* 0x00001808ff007984 */ /* 0x000e640008000800 */
[----:B-1----:R-:W-:-:S04]  /*5000*/  LOP3.LUT R0, R0, UR4, RZ, 0xc0, !PT ;  /* 0x0000000400007c12 */ /* 0x002fc8000f8ec0ff */
[----:B------:R-:W-:-:S13]  /*5010*/  ISETP.NE.AND P0, PT, R0, UR4, PT ;  /* 0x0000000400007c0c */ /* 0x000fda000bf05270 */
[----:B------:R-:W-:Y:S05]  /*5020*/  @P0 BRA `(.L_x_103) ;  /* 0x00000000003c0947 */ /* 0x000fea0003800000 */
[----:B------:R-:W1:Y:S01]  /*5030*/  S2R R2, SR_LANEID ;  /* 0x0000000000027919 */ /* 0x000e620000000000 */
[----:B------:R-:W-:-:S06]  /*5040*/  ULOP3.LUT UR5, URZ, UR5, URZ, 0x33, !UPT ;  /* 0x00000005ff057292 */ /* 0x000fcc000f8e33ff */
[----:B------:R-:W-:-:S04]  /*5050*/  IMAD.U32 R0, RZ, RZ, UR5 ;  /* 0x00000005ff007e24 */ /* 0x000fc8000f8e00ff */
[----:B------:R2:W4:Y:S02]  /*5060*/  REDUX UR7, R0 ;  /* 0x00000000000773c4 */ /* 0x0005240000000000 */
[----:B------:R1:W-:Y:S01]  /*5070*/  UTCATOMSWS.AND URZ, UR5 ;  /* 0x0000000500ff79e3 */ /* 0x0003e20008000000 */
[----:B--2---:R-:W-:Y:S01]  /*5080*/  LOP3.LUT R0, RZ, UR4, RZ, 0x33, !PT ;  /* 0x00000004ff007c12 */ /* 0x004fe2000f8e33ff */
[----:B------:R-:W-:Y:S02]  /*5090*/  VOTEU.ANY UR4, UPT, PT ;  /* 0x0000000000047886 */ /* 0x000fe400038e0100 */
[----:B------:R-:W-:Y:S02]  /*50a0*/  UFLO.U32 UR4, UR4 ;  /* 0x00000004000472bd */ /* 0x000fe400080e0000 */
[----:B------:R-:W2:Y:S04]  /*50b0*/  REDUX UR6, R0 ;  /* 0x00000000000673c4 */ /* 0x000ea80000000000 */
[----:B-1----:R-:W-:-:S02]  /*50c0*/  ISETP.EQ.U32.AND P0, PT, R2, UR4, PT ;  /* 0x0000000402007c0c */ /* 0x002fc4000bf02070 */
[----:B----4-:R-:W-:-:S11]  /*50d0*/  MOV R2, UR7 ;  /* 0x0000000700027c02 */ /* 0x010fd60008000f00 */
[----:B------:R1:W-:Y:S01]  /*50e0*/  @P0 ATOMS.AND RZ, [UR8+0x14], R2 ;  /* 0x00001402ffff098c */ /* 0x0003e2000a800008 */
[----:B--2---:R-:W-:-:S05]  /*50f0*/  IMAD.U32 R0, RZ, RZ, UR6 ;  /* 0x00000006ff007e24 */ /* 0x004fca000f8e00ff */
[----:B------:R1:W-:Y:S01]  /*5100*/  @P0 ATOMS.AND RZ, [UR8+0x18], R0 ;  /* 0x00001800ffff098c */ /* 0x0003e2000a800008 */
[----:B------:R-:W-:Y:S05]  /*5110*/  BRA `(.L_x_104) ;  /* 0x0000000000147947 */ /* 0x000fea0003800000 */
.L_x_103:
[----:B------:R-:W-:Y:S02]  /*5120*/  MOV R2, 0x5140 ;  /* 0x0000514000027802 */ /* 0x000fe40000000f00 */
[----:B---3-5:R-:W-:Y:S05]  /*5130*/  CALL.REL.NOINC `($__internal_0_$__cuda_sm10x_tcgen05_guardrail_trap_col_being_dealloced_not_returned_by_alloc) ;  /* 0x0000005c00d07944 */ /* 0x028fea0003c00000 */
[----:B------:R-:W-:Y:S05]  /*5140*/  BRA `(.L_x_104) ;  /* 0x0000000000087947 */ /* 0x000fea0003800000 */
.L_x_102:
[----:B------:R-:W-:Y:S02]  /*5150*/  MOV R2, 0x5170 ;  /* 0x0000517000027802 */ /* 0x000fe40000000f00 */
[----:B---3-5:R-:W-:Y:S05]  /*5160*/  CALL.REL.NOINC `($__internal_2_$__cuda_sm10x_tcgen05_guardrail_trap_unallocated_columns_being_dealloced) ;  /* 0x0000005c00dc7944 */ /* 0x028fea0003c00000 */
.L_x_104:
[----:B------:R-:W-:Y:S01]  /*5170*/  NOP ;  /* 0x0000000000007918 */ /* 0x000fe20000000000 */
[----:B------:R-:W-:Y:S05]  /*5180*/  EXIT ;  /* 0x000000000000794d */ /* 0x000fea0003800000 */
.L_x_86:
[----:B------:R-:W-:-:S09]  /*5190*/  UISETP.NE.OR UP0, UPT, UR18, 0x3, !UP3 ;  /* 0x000000031200788c */ /* 0x000fd2000df05670 */
[----:B------:R-:W-:Y:S05]  /*51a0*/  BRA.U UP0, `(.L_x_105) ;  /* 0x0000001100887547 */ /* 0x000fea000b800000 */
[----:B------:R-:W2:Y:S01]  /*51b0*/  LDCU.64 UR4, c[0x0][0x888] ;  /* 0x00011100ff0477ac */ /* 0x000ea20008000a00 */
[----:B------:R-:W3:Y:S01]  /*51c0*/  S2UR UR8, SR_CgaCtaId ;  /* 0x00000000000879c3 */ /* 0x000ee20000008800 */
[----:B------:R-:W-:Y:S02]  /*51d0*/  HFMA2 R9, -RZ, RZ, 0, 0 ;  /* 0x00000000ff097431 */ /* 0x000fe400000001ff */
[----:B------:R-:W-:Y:S01]  /*51e0*/  IMAD.MOV.U32 R11, RZ, RZ, 0x1 ;  /* 0x00000001ff0b7424 */ /* 0x000fe200078e00ff */
[----:B------:R-:W4:Y:S01]  /*51f0*/  LDCU UR40, c[0x0][0x370] ;  /* 0x00006e00ff2877ac */ /* 0x000f220008000800 */
[----:B------:R-:W-:Y:S01]  /*5200*/  IMAD.MOV.U32 R10, RZ, RZ, RZ ;  /* 0x000000ffff0a7224 */ /* 0x000fe200078e00ff */
[----:B------:R-:W-:Y:S01]  /*5210*/  MOV R3, 0x1000 ;  /* 0x0000100000037802 */ /* 0x000fe20000000f00 */
[----:B------:R-:W4:Y:S01]  /*5220*/  LDCU.128 UR44, c[0x0][0xb10] ;  /* 0x00016200ff2c77ac */ /* 0x000f220008000c00 */
[----:B------:R-:W1:Y:S01]  /*5230*/  LDC.64 R12, c[0x0][0x348] ;  /* 0x0000d200ff0c7b82 */ /* 0x000e620000000a00 */
[----:B------:R-:W3:Y:S01]  /*5240*/  LDCU UR37, c[0x0][0x374] ;  /* 0x00006e80ff2577ac */ /* 0x000ee20008000800 */
[----:B------:R-:W3:Y:S01]  /*5250*/  LDCU.64 UR38, c[0x0][0x890] ;  /* 0x00011200ff2677ac */ /* 0x000ee20008000a00 */
[----:B------:R-:W3:Y:S01]  /*5260*/  LDCU UR15, c[0x0][0xb0c] ;  /* 0x00016180ff0f77ac */ /* 0x000ee20008000800 */
[----:B--2---:R-:W-:Y:S01]  /*5270*/  UISETP.NE.U32.AND UP0, UPT, UR4, URZ, UPT ;  /* 0x000000ff0400728c */ /* 0x004fe2000bf05070 */
[----:B------:R-:W2:Y:S01]  /*5280*/  LDCU UR54, c[0x0][0xb20] ;  /* 0x00016400ff3677ac */ /* 0x000ea20008000800 */
[----:B------:R-:W2:Y:S01]  /*5290*/  LDCU UR4, c[0x0][0xb30] ;  /* 0x00016600ff0477ac */ /* 0x000ea20008000800 */
[----:B------:R-:W-:Y:S01]  /*52a0*/  UMOV UR21, 0x400 ;  /* 0x0000040000157882 */ /* 0x000fe20000000000 */
[----:B----4-:R-:W-:-:S02]  /*52b0*/  UIMAD.WIDE.U32 UR52, UR40, UR44, URZ ;  /* 0x0000002c283472a5 */ /* 0x010fc4000f8e00ff */
[----:B---3--:R-:W-:Y:S02]  /*52c0*/  UIMAD.WIDE.U32 UR6, UR37, UR47, URZ ;  /* 0x0000002f250672a5 */ /* 0x008fe4000f8e00ff */
[----:B------:R-:W-:Y:S02]  /*52d0*/  ULEA UR21, UR8, UR21, 0x18 ;  /* 0x0000001508157291 */ /* 0x000fe4000f8ec0ff */
[----:B------:R-:W-:Y:S02]  /*52e0*/  UISETP.NE.U32.AND UP6, UPT, UR38, URZ, UPT ;  /* 0x000000ff2600728c */ /* 0x000fe4000bfc5070 */
[----:B------:R-:W-:Y:S02]  /*52f0*/  UIADD3 UR43, UPT, UPT, UR21, 0x238, URZ ;  /* 0x00000238152b7890 */ /* 0x000fe4000fffe0ff */
[----:B------:R-:W-:Y:S02]  /*5300*/  UIADD3 UR33, UPT, UPT, UR21, 0x220, URZ ;  /* 0x0000022015217890 */ /* 0x000fe4000fffe0ff */
[----:B------:R-:W-:-:S02]  /*5310*/  UIADD3 UR25, UPT, UPT, UR21, 0x228, URZ ;  /* 0x0000022815197890 */ /* 0x000fc4000fffe0ff */
[----:B------:R-:W-:Y:S02]  /*5320*/  UIADD3 UR17, UPT, UPT, UR21, 0x230, URZ ;  /* 0x0000023015117890 */ /* 0x000fe4000fffe0ff */
[----:B------:R-:W-:Y:S02]  /*5330*/  UISETP.NE.AND.EX UP5, UPT, UR5, URZ, UPT, UP0 ;  /* 0x000000ff0500728c */ /* 0x000fe4000bfa5300 */
[----:B------:R-:W-:Y:S01]  /*5340*/  UISETP.NE.AND UP0, UPT, UR42, 0x1, UPT ;  /* 0x000000012a00788c */ /* 0x000fe2000bf05270 */
[----:B------:R-:W-:Y:S01]  /*5350*/  UMOV UR52, UR53 ;  /* 0x0000003500347c82 */ /* 0x000fe20008000000 */
[----:B------:R-:W-:Y:S01]  /*5360*/  UMOV UR51, UR7 ;  /* 0x0000000700337c82 */ /* 0x000fe20008000000 */
[----:B------:R-:W-:Y:S02]  /*5370*/  USEL UR41, URZ, 0x1, UP4 ;  /* 0x00000001ff297887 */ /* 0x000fe4000a000000 */
[----:B------:R-:W-:Y:S02]  /*5380*/  UISETP.NE.AND UP0, UPT, UR15, 0x1, UPT ;  /* 0x000000010f00788c */ /* 0x000fe4000bf05270 */
[----:B------:R-:W-:-:S02]  /*5390*/  UPLOP3.LUT UP4, UPT, UPT, UPT, UPT, 0x40, 0x4 ;  /* 0x000000000004789c */ /* 0x000fc40003f8e870 */
[----:B------:R-:W-:Y:S01]  /*53a0*/  UISETP.GE.AND UP2, UPT, UR42, 0x1, UPT ;  /* 0x000000012a00788c */ /* 0x000fe2000bf46270 */
[----:B------:R-:W3:Y:S01]  /*53b0*/  LDCU.64 UR22, c[0x0][0xb28] ;  /* 0x00016500ff1677ac */ /* 0x000ee20008000a00 */
[----:B------:R-:W-:Y:S02]  /*53c0*/  UISETP.NE.AND.EX UP6, UPT, UR39, URZ, UPT, UP6 ;  /* 0x000000ff2700728c */ /* 0x000fe4000bfc5360 */
[----:B------:R-:W-:Y:S02]  /*53d0*/  UPRMT UR43, UR8, 0x654, UR43 ;  /* 0x00000654082b7896 */ /* 0x000fe4000800002b */
[----:B------:R-:W-:Y:S02]  /*53e0*/  UPRMT UR50, UR8, 0x654, UR33 ;  /* 0x0000065408327896 */ /* 0x000fe40008000021 */
[----:B------:R-:W-:Y:S02]  /*53f0*/  UPRMT UR49, UR8, 0x654, UR25 ;  /* 0x0000065408317896 */ /* 0x000fe40008000019 */
[----:B------:R-:W-:-:S02]  /*5400*/  UPRMT UR48, UR8, 0x654, UR17 ;  /* 0x0000065408307896 */ /* 0x000fc40008000011 */
[----:B------:R-:W-:Y:S02]  /*5410*/  USHF.R.U32.HI UR52, URZ, UR45, UR52 ;  /* 0x0000002dff347299 */ /* 0x000fe40008011634 */
[----:B--2---:R-:W-:Y:S02]  /*5420*/  USHF.R.U32.HI UR51, URZ, UR54, UR51 ;  /* 0x00000036ff337299 */ /* 0x004fe40008011633 */
[----:B------:R-:W-:Y:S02]  /*5430*/  UISETP.NE.AND UP0, UPT, UR46, 0x1, UPT ;  /* 0x000000012e00788c */ /* 0x000fe4000bf05270 */
[----:B-1----:R-:W-:-:S11]  /*5440*/  UISETP.NE.AND UP3, UPT, UR4, 0x1, UPT ;  /* 0x000000010400788c */ /* 0x002fd6000bf65270 */
.L_x_116:
[C---:B------:R-:W-:Y:S02]  /*5450*/  LEA R8, R10.reuse, UR21, 0x3 ;  /* 0x000000150a087c11 */ /* 0x040fe4000f8e18ff */
[----:B------:R-:W-:Y:S02]  /*5460*/  SHF.L.U32 R0, R9, 0x1f, RZ ;  /* 0x0000001f09007819 */ /* 0x000fe400000006ff */
[----:B------:R-:W-:Y:S02]  /*5470*/  LEA R4, R10, UR21, 0x4 ;  /* 0x000000150a047c11 */ /* 0x000fe4000f8e20ff */
[----:B-1----:R-:W1:Y:S02]  /*5480*/  SYNCS.PHASECHK.TRANS64.TRYWAIT P0, [R8+URZ+0x270], R0 ;  /* 0x00027000080075a7 */ /* 0x002e6400080011ff */
[----:B-1----:R-:W-:Y:S05]  /*5490*/  @!P0 BRA `(.L_x_106) ;  /* 0x0000005400a88947 */ /* 0x002fea0003800000 */
.L_x_256:
[----:B------:R-:W2:Y:S01]  /*54a0*/  LDS.128 R4, [R4+0x300] ;  /* 0x0003000004047984 */ /* 0x000ea20000000c00 */
[----:B------:R-:W-:Y:S01]  /*54b0*/  UISETP.GE.AND UP0, UPT, UR42, 0x1, UPT ;  /* 0x000000012a00788c */ /* 0x000fe2000bf06270 */
[----:B------:R-:W-:Y:S01]  /*54c0*/  @!PT LDS RZ, [RZ] ;  /* 0x00000000fffff984 */ /* 0x000fe20000000800 */
[----:B------:R-:W-:Y:S01]  /*54d0*/  @!PT LDS RZ, [RZ] ;  /* 0x00000000fffff984 */ /* 0x000fe20000000800 */
[----:B------:R-:W-:Y:S01]  /*54e0*/  @!PT LDS RZ, [RZ] ;  /* 0x00000000fffff984 */ /* 0x000fe20000000800 */
[----:B------:R-:W-:Y:S01]  /*54f0*/  @!PT LDS RZ, [RZ] ;  /* 0x00000000fffff984 */ /* 0x000fe20000000800 */
[----:B------:R4:W-:Y:S06]  /*5500*/  MEMBAR.ALL.CTA ;  /* 0x0000000000007992 */ /* 0x0009ec0000008000 */
[----:B----4-:R-:W4:Y:S01]  /*5510*/  FENCE.VIEW.ASYNC.S ;  /* 0x00000000000073c6 */ /* 0x010f220000000000 */
[----:B--2---:R-:W-:Y:S11]  /*5520*/  LOP3.LUT P0, RZ, R6, 0x1, RZ, 0xc0, !PT ;  /* 0x0000000106ff7812 */ /* 0x004ff6000780c0ff */
[----:B------:R-:W-:Y:S02]  /*5530*/  @!UPT UIADD3 URZ, UPT, UPT, URZ, URZ, URZ ;  /* 0x000000fffffff290 */ /* 0x000fe4000fffe0ff */
[----:B----4-:R-:W-:Y:S01]  /*5540*/  VOTEU.ANY UP2, P0 ;  /* 0x0000000000ff7886 */ /* 0x010fe20000040100 */
[----:B------:R-:W-:Y:S11]  /*5550*/  PLOP3.LUT P0, PT, PT, PT, UP2, 0x80, 0x8 ;  /* 0x000000000008781c */ /* 0x000ff60003f0f028 */
[----:B------:R-:W-:Y:S02]  /*5560*/  @!UPT UIADD3 URZ, UPT, UPT, URZ, URZ, URZ ;  /* 0x000000fffffff290 */ /* 0x000fe4000fffe0ff */
[----:B-1----:R-:W-:Y:S02]  /*5570*/  @P0 SHF.R.U32.HI R0, RZ, 0x10, R5 ;  /* 0x00000010ff000819 */ /* 0x002fe40000011605 */
[----:B------:R-:W-:Y:S02]  /*5580*/  @P0 MOV R2, R4 ;  /* 0x0000000400020202 */ /* 0x000fe40000000f00 */
[----:B------:R-:W-:Y:S01]  /*5590*/  @P0 R2UR UR4, R0 ;  /* 0x00000000000402ca */ /* 0x000fe200000e0000 */
[----:B------:R-:W-:Y:S01]  /*55a0*/  VIADD R0, R8, 0x280 ;  /* 0x0000028008007836 */ /* 0x000fe20000000000 */
[----:B------:R-:W-:Y:S02]  /*55b0*/  @P0 LOP3.LUT R4, R5, 0xffff, RZ, 0xc0, !PT ;  /* 0x0000ffff05040812 */ /* 0x000fe400078ec0ff */
[----:B------:R-:W-:Y:S02]  /*55c0*/  @P0 R2UR UR6, R2 ;  /* 0x00000000020602ca */ /* 0x000fe400000e0000 */
[----:B------:R-:W-:Y:S02]  /*55d0*/  PRMT R0, RZ, 0x654, R0 ;  /* 0x00000654ff007816 */ /* 0x000fe40000000000 */
[----:B------:R-:W-:Y:S02]  /*55e0*/  @P0 R2UR UR5, R4 ;  /* 0x00000000040502ca */ /* 0x000fe400000e0000 */
[----:B------:R1:W-:Y:S03]  /*55f0*/  SYNCS.ARRIVE.TRANS64.RED.A1T0 RZ, [R0+URZ], RZ ;  /* 0x000000ff00ff79a7 */ /* 0x0003e600081004ff */
[----:B------:R-:W-:Y:S04]  /*5600*/  @UP2 UMOV UR29, UR4 ;  /* 0x00000004001d2c82 */ /* 0x000fe80008000000 */
[----:B------:R-:W-:Y:S04]  /*5610*/  @UP2 UMOV UR14, UR6 ;  /* 0x00000006000e2c82 */ /* 0x000fe80008000000 */
[----:B------:R-:W-:Y:S01]  /*5620*/  @UP2 UMOV UR13, UR5 ;  /* 0x00000005000d2c82 */ /* 0x000fe20008000000 */
[----:B------:R-:W-:Y:S05]  /*5630*/  BRA.U !UP0, `(.L_x_107) ;  /* 0x0000000108c07547 */ /* 0x000fea000b800000 */
[----:B------:R-:W-:Y:S02]  /*5640*/  UIMAD.WIDE.U32 UR18, UR13, UR47, URZ ;  /* 0x0000002f0d1272a5 */ /* 0x000fe4000f8e00ff */
[----:B------:R-:W-:Y:S02]  /*5650*/  UP2UR UR16, UPR, URZ, 0x4 ;  /* 0x00000004ff107883 */ /* 0x000fe40008000000 */
[----:B------:R-:W-:Y:S02]  /*5660*/  UISETP.NE.AND UP2, UPT, UR46, 0x1, UPT ;  /* 0x000000012e00788c */ /* 0x000fe4000bf45270 */
[----:B------:R-:W-:Y:S02]  /*5670*/  UIMAD.WIDE.U32 UR26, UR14, UR44, URZ ;  /* 0x0000002c0e1a72a5 */ /* 0x000fe4000f8e00ff */
[----:B------:R-:W-:Y:S02]  /*5680*/  USEL UR4, UR37, UR51, !UP2 ;  /* 0x0000003325047287 */ /* 0x000fe4000d000000 */
[----:B------:R-:W-:Y:S02]  /*5690*/  UISETP.NE.AND UP0, UPT, UR15, 0x1, UPT ;  /* 0x000000010f00788c */ /* 0x000fe4000bf05270 */
[----:B------:R-:W-:Y:S02]  /*56a0*/  UP2UR UR20, UPR, URZ, 0x2 ;  /* 0x00000002ff147883 */ /* 0x000fe40008000000 */
[----:B------:R-:W-:Y:S02]  /*56b0*/  UISETP.NE.AND UP1, UPT, UR42, 0x1, UPT ;  /* 0x000000012a00788c */ /* 0x000fe4000bf25270 */
[----:B---3--:R-:W-:Y:S02]  /*56c0*/  UIMAD.WIDE.U32 UR8, UR4, UR22, URZ ;  /* 0x00000016040872a5 */ /* 0x008fe4000f8e00ff */
[----:B------:R-:W-:Y:S01]  /*56d0*/  USEL UR7, UR40, UR52, !UP0 ;  /* 0x0000003428077287 */ /* 0x000fe2000c000000 */
[----:B------:R-:W-:Y:S02]  /*56e0*/  UMOV UR5, UR19 ;  /* 0x0000001300057c82 */ /* 0x000fe40008000000 */
[----:B------:R-:W-:Y:S02]  /*56f0*/  USHF.R.U32.HI UR6, URZ, UR54, UR5 ;  /* 0x00000036ff067299 */ /* 0x000fe40008011605 */
[----:B------:R-:W-:Y:S02]  /*5700*/  UIMAD.WIDE.U32 UR10, UR7, UR22, URZ ;  /* 0x00000016070a72a5 */ /* 0x000fe4000f8e00ff */
[----:B------:R-:W-:Y:S02]  /*5710*/  USEL UR6, UR13, UR6, !UP2 ;  /* 0x000000060d067287 */ /* 0x000fe4000d000000 */
[----:B------:R-:W-:Y:S01]  /*5720*/  UISETP.NE.AND UP2, UPT, UR16, URZ, UPT ;  /* 0x000000ff1000728c */ /* 0x000fe2000bf45270 */
[----:B------:R-:W-:Y:S02]  /*5730*/  UMOV UR5, UR27 ;  /* 0x0000001b00057c82 */ /* 0x000fe40008000000 */
[----:B------:R-:W-:Y:S03]  /*5740*/  USHF.R.U32.HI UR12, URZ, UR45, UR5 ;  /* 0x0000002dff0c7299 */ /* 0x000fe60008011605 */
[----:B------:R-:W-:Y:S02]  /*5750*/  UMOV UR5, UR9 ;  /* 0x0000000900057c82 */ /* 0x000fe40008000000 */
[----:B------:R-:W-:Y:S03]  /*5760*/  @UP1 USHF.R.U32.HI UR4, URZ, UR23, UR5 ;  /* 0x00000017ff041299 */ /* 0x000fe60008011605 */
[----:B------:R-:W-:Y:S01]  /*5770*/  UMOV UR5, UR11 ;  /* 0x0000000b00057c82 */ /* 0x000fe20008000000 */
[----:B------:R-:W-:Y:S02]  /*5780*/  UIMAD UR4, UR42, UR4, URZ ;  /* 0x000000042a0472a4 */ /* 0x000fe4000f8e02ff */
[----:B------:R-:W-:Y:S02]  /*5790*/  @UP1 USHF.R.U32.HI UR7, URZ, UR23, UR5 ;  /* 0x00000017ff071299 */ /* 0x000fe40008011605 */
[----:B------:R-:W-:Y:S02]  /*57a0*/  USEL UR5, UR14, UR12, !UP0 ;  /* 0x0000000c0e057287 */ /* 0x000fe4000c000000 */
[----:B------:R-:W-:Y:S02]  /*57b0*/  UIMAD.WIDE.U32 UR10, UR6, UR22, URZ ;  /* 0x00000016060a72a5 */ /* 0x000fe4000f8e00ff */
[----:B------:R-:W-:Y:S02]  /*57c0*/  UIMAD UR8, UR42, UR7, URZ ;  /* 0x000000072a0872a4 */ /* 0x000fe4000f8e02ff */
[----:B------:R-:W-:Y:S03]  /*57d0*/  UISETP.GE.AND UP0, UPT, UR6, UR4, UPT ;  /* 0x000000040600728c */ /* 0x000fe6000bf06270 */
[----:B------:R-:W-:Y:S01]  /*57e0*/  UMOV UR4, UR11 ;  /* 0x0000000b00047c82 */ /* 0x000fe20008000000 */
[----:B------:R-:W-:Y:S02]  /*57f0*/  UISETP.GE.OR UP0, UPT, UR5, UR8, UP0 ;  /* 0x000000080500728c */ /* 0x000fe40008706670 */
[----:B------:R-:W-:Y:S02]  /*5800*/  USHF.R.U32.HI UR4, URZ, UR23, UR4 ;  /* 0x00000017ff047299 */ /* 0x000fe40008011604 */
[----:B------:R-:W-:Y:S02]  /*5810*/  UIMAD.WIDE.U32 UR8, UR5, UR22, URZ ;  /* 0x00000016050872a5 */ /* 0x000fe4000f8e00ff */
[----:B------:R-:W-:Y:S04]  /*5820*/  USEL UR10, UR6, UR4, !UP1 ;  /* 0x00000004060a7287 */ /* 0x000fe8000c800000 */
[----:B------:R-:W-:Y:S01]  /*5830*/  UIADD3 UR11, UPT, UPT, -UR10, URZ, URZ ;  /* 0x000000ff0a0b7290 */ /* 0x000fe2000fffe1ff */
[----:B------:R-:W-:Y:S02]  /*5840*/  @!UP0 UMOV UR4, UR9 ;  /* 0x0000000900048c82 */ /* 0x000fe40008000000 */
[----:B------:R-:W-:Y:S02]  /*5850*/  @!UP0 USHF.R.U32.HI UR4, URZ, UR23, UR4 ;  /* 0x00000017ff048299 */ /* 0x000fe40008011604 */
[----:B------:R-:W-:Y:S02]  /*5860*/  UIMAD UR8, UR42, UR11, UR6 ;  /* 0x0000000b2a0872a4 */ /* 0x000fe4000f8e0206 */
[----:B------:R-:W-:Y:S02]  /*5870*/  @!UP0 USEL UR4, UR5, UR4, !UP1 ;  /* 0x0000000405048287 */ /* 0x000fe4000c800000 */
[----:B------:R-:W-:Y:S02]  /*5880*/  UISETP.NE.AND UP1, UPT, UR20, URZ, UPT ;  /* 0x000000ff1400728c */ /* 0x000fe4000bf25270 */
[----:B------:R-:W-:Y:S02]  /*5890*/  @!UP0 UIMAD UR8, UR7, UR8, UR4 ;  /* 0x00000008070882a4 */ /* 0x000fe4000f8e0204 */
[----:B------:R-:W-:Y:S02]  /*58a0*/  @!UP0 UIADD3 UR9, UPT, UPT, UR10, -UR4, URZ ;  /* 0x800000040a098290 */ /* 0x000fe4000fffe0ff */
[----:B------:R-:W-:Y:S02]  /*58b0*/  UIADD3 UR4, UPT, UPT, -UR5, URZ, URZ ;  /* 0x000000ff05047290 */ /* 0x000fe4000fffe1ff */
[----:B------:R-:W-:Y:S02]  /*58c0*/  UIADD3 UR7, UPT, UPT, -UR6, URZ, URZ ;  /* 0x000000ff06077290 */ /* 0x000fe4000fffe1ff */
[----:B------:R-:W-:Y:S02]  /*58d0*/  @!UP0 UIMAD UR6, UR9, UR42, UR5 ;  /* 0x0000002a090682a4 */ /* 0x000fe4000f8e0205 */
[----:B------:R-:W-:Y:S02]  /*58e0*/  UIMAD UR14, UR15, UR4, UR14 ;  /* 0x000000040f0e72a4 */ /* 0x000fe4000f8e020e */
[----:B------:R-:W-:Y:S01]  /*58f0*/  UIMAD UR13, UR46, UR7, UR13 ;  /* 0x000000072e0d72a4 */ /* 0x000fe2000f8e020d */
[----:B------:R-:W-:Y:S02]  /*5900*/  @!UP0 UMOV UR5, UR8 ;  /* 0x0000000800058c82 */ /* 0x000fe40008000000 */
[----:B------:R-:W-:Y:S02]  /*5910*/  UIMAD UR14, UR5, UR15, UR14 ;  /* 0x0000000f050e72a4 */ /* 0x000fe4000f8e020e */
[----:B------:R-:W-:Y:S11]  /*5920*/  UIMAD UR13, UR6, UR46, UR13 ;  /* 0x0000002e060d72a4 */ /* 0x000ff6000f8e020d */
[----:B------:R-:W-:Y:S01]  /*5930*/  @!UPT UIADD3 URZ, UPT, UPT, URZ, URZ, URZ ;  /* 0x000000fffffff290 */ /* 0x000fe2000fffe0ff */
.L_x_107:
[----:B------:R-:W2:Y:S01]  /*5940*/  @!UP3 LDCU.128 UR8, c[0x0][0xb10] ;  /* 0x00016200ff08b7ac */ /* 0x000ea20008000c00 */
[----:B------:R-:W-:Y:S02]  /*5950*/  ISETP.NE.U32.AND P0, PT, RZ, UR38, PT ;  /* 0x00000026ff007c0c */ /* 0x000fe4000bf05070 */
[----:B------:R-:W-:Y:S02]  /*5960*/  SHF.L.U32 R4, R11, 0x1f, RZ ;  /* 0x0000001f0b047819 */ /* 0x000fe400000006ff */
[----:B------:R-:W-:Y:S01]  /*5970*/  ISETP.NE.AND.EX P0, PT, RZ, UR39, PT, P0 ;  /* 0x00000027ff007c0c */ /* 0x000fe2000bf05300 */
[----:B------:R-:W4:Y:S01]  /*5980*/  @!UP3 LDCU UR5, c[0x0][0xb0c] ;  /* 0x00016180ff05b7ac */ /* 0x000f220008000800 */
[----:B------:R-:W-:Y:S02]  /*5990*/  USHF.L.U32 UR35, UR30, 0x6, URZ ;  /* 0x000000061e237899 */ /* 0x000fe400080006ff */
[----:B------:R-:W-:Y:S02]  /*59a0*/  USHF.L.U32 UR34, UR31, 0x7, URZ ;  /* 0x000000071f227899 */ /* 0x000fe400080006ff */
[----:B--2---:R-:W-:Y:S07]  /*59b0*/  UIMAD.WIDE.U32 UR6, UR14, UR8, URZ ;  /* 0x000000080e0672a5 */ /* 0x004fee000f8e00ff */
[----:B------:R-:W-:Y:S01]  /*59c0*/  @!UP3 UMOV UR4, UR7 ;  /* 0x000000070004bc82 */ /* 0x000fe20008000000 */
[----:B----4-:R-:W-:Y:S02]  /*59d0*/  @!UP3 UISETP.NE.AND UP0, UPT, UR5, 0x1, UPT ;  /* 0x000000010500b88c */ /* 0x010fe4000bf05270 */
[----:B------:R-:W-:Y:S02]  /*59e0*/  @!UP3 USHF.R.U32.HI UR4, URZ, UR9, UR4 ;  /* 0x00000009ff04b299 */ /* 0x000fe40008011604 */
[----:B------:R-:W-:Y:S02]  /*59f0*/  UIMAD.WIDE.U32 UR6, UR13, UR11, URZ ;  /* 0x0000000b0d0672a5 */ /* 0x000fe4000f8e00ff */
[----:B------:R-:W-:Y:S02]  /*5a00*/  @!UP3 USEL UR8, UR14, UR4, !UP0 ;  /* 0x000000040e08b287 */ /* 0x000fe4000c000000 */
[----:B------:R-:W-:Y:S03]  /*5a10*/  @!UP3 UISETP.NE.AND UP0, UPT, UR10, 0x1, UPT ;  /* 0x000000010a00b88c */ /* 0x000fe6000bf05270 */
[----:B------:R-:W-:Y:S02]  /*5a20*/  @!UP3 UMOV UR6, UR7 ;  /* 0x000000070006bc82 */ /* 0x000fe40008000000 */
[----:B------:R-:W2:Y:S02]  /*5a30*/  @!UP3 LDCU UR4, c[0x0][0xb20] ;  /* 0x00016400ff04b7ac */ /* 0x000ea40008000800 */
[----:B--2---:R-:W-:Y:S04]  /*5a40*/  @!UP3 USHF.R.U32.HI UR6, URZ, UR4, UR6 ;  /* 0x00000004ff06b299 */ /* 0x004fe80008011606 */
[----:B------:R-:W-:Y:S04]  /*5a50*/  @!UP3 USEL UR6, UR13, UR6, !UP0 ;  /* 0x000000060d06b287 */ /* 0x000fe8000c000000 */
[----:B------:R-:W-:Y:S02]  /*5a60*/  @!UP3 UIADD3 UR4, UPT, UPT, -UR8, UR6, URZ ;  /* 0x000000060804b290 */ /* 0x000fe4000fffe1ff */
[----:B------:R-:W-:Y:S02]  /*5a70*/  @!UP3 UIADD3 UR6, UPT, UPT, UR8, -UR6, URZ ;  /* 0x800000060806b290 */ /* 0x000fe4000fffe0ff */
[----:B------:R-:W-:Y:S02]  /*5a80*/  @!UP3 UIMAD UR14, UR4, UR5, UR14 ;  /* 0x00000005040eb2a4 */ /* 0x000fe4000f8e020e */
[----:B------:R-:W-:Y:S01]  /*5a90*/  @!UP3 UIMAD UR13, UR6, UR10, UR13 ;  /* 0x0000000a060db2a4 */ /* 0x000fe2000f8e020d */
[----:B------:R-:W-:Y:S11]  /*5aa0*/  BRA.U UP4, `(.L_x_108) ;  /* 0x0000000104107547 */ /* 0x000ff6000b800000 */
[----:B------:R-:W-:Y:S04]  /*5ab0*/  MOV R2, UR41 ;  /* 0x0000002900027c02 */ /* 0x000fe80008000f00 */
[----:B------:R-:W-:Y:S04]  /*5ac0*/  SHF.L.U32 R2, R2, 0x1f, RZ ;  /* 0x0000001f02027819 */ /* 0x000fe800000006ff */
[----:B------:R-:W2:Y:S02]  /*5ad0*/  SYNCS.PHASECHK.TRANS64.TRYWAIT P1, [UR21+0x268], R2 ;  /* 0x00026802ff0075a7 */ /* 0x000ea40008021115 */
[----:B--2---:R-:W-:Y:S05]  /*5ae0*/  @!P1 BRA `(.L_x_109) ;  /* 0x0000005000289947 */ /* 0x004fea0003800000 */
.L_x_108:
[----:B------:R-:W-:Y:S05]  /*5af0*/  BRA.U !UP6, `(.L_x_110) ;  /* 0x000000010e387547 */ /* 0x000fea000b800000 */
[----:B------:R-:W-:Y:S01]  /*5b00*/  UPLOP3.LUT UP1, UPT, UPT, UPT, UP5, 0x80, 0x8 ;  /* 0x000000000008789c */ /* 0x000fe20003f2f050 */
[----:B-1----:R-:W-:Y:S01]  /*5b10*/  HFMA2 R0, -RZ, RZ, 0, 5.9604644775390625e-08 ;  /* 0x00000001ff007431 */ /* 0x002fe200000001ff */
[----:B------:R-:W1:Y:S01]  /*5b20*/  LDCU.64 UR8, c[0x0][0x358] ;  /* 0x00006b00ff0877ac */ /* 0x000e620008000a00 */
[----:B------:R-:W-:Y:S03]  /*5b30*/  IMAD.MOV.U32 R45, RZ, RZ, 0x1 ;  /* 0x00000001ff2d7424 */ /* 0x000fe600078e00ff */
[----:B------:R-:W-:Y:S05]  /*5b40*/  PLOP3.LUT P1, PT, PT, PT, UP1, 0x80, 0x8 ;  /* 0x000000000008781c */ /* 0x000fea0003f2f018 */
[----:B------:R-:W2:Y:S01]  /*5b50*/  @UP1 LDCU.64 UR4, c[0x0][0x888] ;  /* 0x00011100ff0417ac */ /* 0x000ea20008000a00 */
[----:B------:R-:W-:Y:S07]  /*5b60*/  @UP1 UIMAD UR6, UR36, UR38, URZ ;  /* 0x00000026240612a4 */ /* 0x000fee000f8e02ff */
[----:B------:R-:W-:Y:S01]  /*5b70*/  @!P1 PRMT R45, R0, 0x7610, R45 ;  /* 0x00007610002d9816 */ /* 0x000fe2000000002d */
[----:B--2---:R-:W-:Y:S06]  /*5b80*/  @UP1 UIMAD.WIDE UR4, UR6, 0x4, UR4 ;  /* 0x00000004060418a5 */ /* 0x004fec000f8e0204 */
[----:B------:R-:W-:Y:S01]  /*5b90*/  IMAD.U32 R6, RZ, RZ, UR4 ;  /* 0x00000004ff067e24 */ /* 0x000fe2000f8e00ff */
[----:B------:R-:W-:Y:S04]  /*5ba0*/  MOV R7, UR5 ;  /* 0x0000000500077c02 */ /* 0x000fe80008000f00 */
[----:B------:R-:W2:Y:S01]  /*5bb0*/  @!UP1 LDCU UR4, c[0x0][0x880] ;  /* 0x00011000ff0497ac */ /* 0x000ea20008000800 */
[----:B-1---5:R4:W5:Y:S02]  /*5bc0*/  @P1 LDG.E R27, desc[UR8][R6.64] ;  /* 0x00000008061b1981 */ /* 0x022964000c1e1900 */
[----:B--2-4-:R-:W-:Y:S07]  /*5bd0*/  @!P1 IMAD.U32 R27, RZ, RZ, UR4 ;  /* 0x00000004ff1b9e24 */ /* 0x014fee000f8e00ff */
.L_x_110:
[----:B-----5:R-:W-:Y:S01]  /*5be0*/  @!P0 FSETP.EQ.AND P2, PT, R27, RZ, PT ;  /* 0x000000ff1b00820b */ /* 0x020fe20003f42000 */
[----:B------:R-:W-:Y:S01]  /*5bf0*/  @!UPT UIADD3 URZ, UPT, UPT, URZ, URZ, URZ ;  /* 0x000000fffffff290 */ /* 0x000fe2000fffe0ff */
[----:B------:R-:W-:Y:S11]  /*5c00*/  @!P0 BRA `(.L_x_111) ;  /* 0x0000000000148947 */ /* 0x000ff60003800000 */
[----:B------:R-:W-:Y:S02]  /*5c10*/  LOP3.LUT P0, RZ, R45, 0xff, RZ, 0xc0, !PT ;  /* 0x000000ff2dff7812 */ /* 0x000fe4000780c0ff */
[----:B------:R-:W-:Y:S04]  /*5c20*/  PLOP3.LUT P2, PT, PT, PT, UP1, 0x80, 0x8 ;  /* 0x000000000008781c */ /* 0x000fe80003f4f018 */
[----:B------:R-:W-:Y:S07]  /*5c30*/  PLOP3.LUT P2, PT, P2, PT, PT, 0x8, 0x80 ;  /* 0x000000000080781c */ /* 0x000fee000174e170 */
[----:B------:R-:W-:Y:S11]  /*5c40*/  @P0 FSETP.EQ.AND P2, PT, R27, RZ, PT ;  /* 0x000000ff1b00020b */ /* 0x000ff60003f42000 */
[----:B------:R-:W-:Y:S02]  /*5c50*/  @!UPT UIADD3 URZ, UPT, UPT, URZ, URZ, URZ ;  /* 0x000000fffffff290 */ /* 0x000fe4000fffe0ff */
.L_x_111:
[----:B------:R-:W2:Y:S01]  /*5c60*/  SYNCS.PHASECHK.TRANS64.TRYWAIT P0, [UR21+0x240], R4 ;  /* 0x00024004ff0075a7 */ /* 0x000ea20008001115 */
[----:B------:R-:W-:Y:S04]  /*5c70*/  ELECT P1, URZ, PT ;  /* 0x0000000000ff782f */ /* 0x000fe80003820000 */
[----:B------:R-:W-:Y:S01]  /*5c80*/  PLOP3.LUT P1, PT, P2, P1, PT, 0xf2, 0x2f ;  /* 0x00000000002f781c */ /* 0x000fe20001723e72 */
[----:B------:R-:W-:Y:S01]  /*5c90*/  @!UPT UIADD3 URZ, UPT, UPT, URZ, URZ, URZ ;  /* 0x000000fffffff290 */ /* 0x000fe2000fffe0ff */
[----:B--2---:R-:W-:Y:S11]  /*5ca0*/  @!P0 BRA `(.L_x_112) ;  /* 0x0000004c00d08947 */ /* 0x004ff60003800000 */
.L_x_259:
[----:B-1----:R-:W-:Y:S01]  /*5cb0*/  @!P1 IADD3 R2, P0, PT, R12, 0x580, RZ ;  /* 0x000005800c029810 */ /* 0x002fe20007f1e0ff */
[----:B------:R-:W-:Y:S01]  /*5cc0*/  VOTEU.ALL UP0, P1 ;  /* 0x0000000000ff7886 */ /* 0x000fe20000800000 */
[----:B------:R-:W-:Y:S01]  /*5cd0*/  UMOV UR6, 0x0 ;  /* 0x0000000000067882 */ /* 0x000fe20000000000 */
[----:B------:R-:W-:Y:S01]  /*5ce0*/  UMOV UR7, 0x10000000 ;  /* 0x1000000000077882 */ /* 0x000fe20000000000 */
[----:B------:R-:W-:Y:S01]  /*5cf0*/  @!P1 R2UR UR5, R2 ;  /* 0x00000000020592ca */ /* 0x000fe200000e0000 */
[----:B------:R-:W-:Y:S01]  /*5d00*/  @!P1 IMAD.X R0, RZ, RZ, R13, P0 ;  /* 0x000000ffff009224 */ /* 0x000fe200000e060d */
[----:B------:R-:W-:Y:S01]  /*5d10*/  @!UP0 UIADD3 UR32, UPT, UPT, UR21, 0x400, URZ ;  /* 0x0000040015208890 */ /* 0x000fe2000fffe0ff */
[----:B------:R-:W-:Y:S03]  /*5d20*/  VOTEU.ALL UP0, P1 ;  /* 0x0000000000ff7886 */ /* 0x000fe60000800000 */
[----:B------:R-:W-:Y:S01]  /*5d30*/  @!P1 R2UR UR4, R0 ;  /* 0x00000000000492ca */ /* 0x000fe200000e0000 */
[----:B------:R-:W-:Y:S06]  /*5d40*/  @!P1 IMAD.MOV.U32 R0, RZ, RZ, 0x1000 ;  /* 0x00001000ff009424 */ /* 0x000fec00078e00ff */
[----:B------:R-:W-:Y:S06]  /*5d50*/  IMAD.U32 R6, RZ, RZ, UR5 ;  /* 0x00000005ff067e24 */ /* 0x000fec000f8e00ff */
[----:B------:R-:W-:Y:S01]  /*5d60*/  IMAD.U32 R7, RZ, RZ, UR4 ;  /* 0x00000004ff077e24 */ /* 0x000fe2000f8e00ff */
[----:B------:R-:W-:Y:S04]  /*5d70*/  @!P1 R2UR UR4, R6 ;  /* 0x00000000060492ca */ /* 0x000fe800000e0000 */
[----:B------:R-:W-:Y:S11]  /*5d80*/  @!P1 R2UR UR5, R7 ;  /* 0x00000000070592ca */ /* 0x000ff600000e0000 */
[----:B------:R-:W-:Y:S02]  /*5d90*/  @!UPT UIADD3 URZ, UPT, UPT, URZ, URZ, URZ ;  /* 0x000000fffffff290 */ /* 0x000fe4000fffe0ff */
[----:B------:R1:W-:Y:S01]  /*5da0*/  @!UP0 UTMALDG.3D [UR32], [UR4], desc[UR6] ;  /* 0x00000620040085b4 */ /* 0x0003e20008011000 */
[----:B------:R1:W-:Y:S01]  /*5db0*/  @!P1 SYNCS.ARRIVE.TRANS64.RED.A0TR RZ, [UR21+0x220], R0 ;  /* 0x00022000ffff99a7 */ /* 0x0003e20008300415 */
[----:B------:R-:W-:Y:S01]  /*5dc0*/  SYNCS.ARRIVE.TRANS64.RED.A1T0 RZ, [UR50], RZ ;  /* 0x000000ffffff79a7 */ /* 0x000fe20008100432 */
[----:B------:R-:W2:Y:S02]  /*5dd0*/  SYNCS.PHASECHK.TRANS64.TRYWAIT P0, [UR21+0x248], R4 ;  /* 0x00024804ff0075a7 */ /* 0x000ea40008001115 */
[----:B-12---:R-:W-:Y:S05]  /*5de0*/  @!P0 BRA `(.L_x_113) ;  /* 0x0000004c00988947 */ /* 0x006fea0003800000 */
.L_x_261:
[----:B------:R-:W-:Y:S01]  /*5df0*/  @!P1 IADD3 R2, P0, PT, R12, 0x580, RZ ;  /* 0x000005800c029810 */ /* 0x000fe20007f1e0ff */
[----:B------:R-:W-:Y:S01]  /*5e00*/  VOTEU.ALL UP0, P1 ;  /* 0x0000000000ff7886 */ /* 0x000fe20000800000 */
[----:B------:R-:W-:Y:S01]  /*5e10*/  UMOV UR6, 0x0 ;  /* 0x0000000000067882 */ /* 0x000fe20000000000 */
[----:B------:R-:W-:Y:S01]  /*5e20*/  UMOV UR7, 0x10000000 ;  /* 0x1000000000077882 */ /* 0x000fe20000000000 */
[----:B------:R-:W-:Y:S01]  /*5e30*/  @!P1 R2UR UR5, R2 ;  /* 0x00000000020592ca */ /* 0x000fe200000e0000 */
[----:B-1----:R-:W-:Y:S01]  /*5e40*/  @!P1 IMAD.X R0, RZ, RZ, R13, P0 ;  /* 0x000000ffff009224 */ /* 0x002fe200000e060d */
[----:B------:R-:W-:Y:S02]  /*5e50*/  @!UP0 UIADD3 UR26, UPT, UPT, UR34, 0x20, URZ ;  /* 0x00000020221a8890 */ /* 0x000fe4000fffe0ff */
[----:B------:R-:W-:Y:S02]  /*5e60*/  @!UP0 UIADD3 UR24, UPT, UPT, UR21, 0x1400, URZ ;  /* 0x0000140015188890 */ /* 0x000fe4000fffe0ff */
[----:B------:R-:W-:Y:S01]  /*5e70*/  @!P1 R2UR UR4, R0 ;  /* 0x00000000000492ca */ /* 0x000fe200000e0000 */
[----:B------:R-:W-:Y:S01]  /*5e80*/  VOTEU.ALL UP0, P1 ;  /* 0x0000000000ff7886 */ /* 0x000fe20000800000 */
[----:B------:R-:W-:Y:S01]  /*5e90*/  @!P1 IMAD.MOV.U32 R0, RZ, RZ, 0x1000 ;  /* 0x00001000ff009424 */ /* 0x000fe200078e00ff */
[----:B------:R-:W-:Y:S01]  /*5ea0*/  UMOV UR27, UR35 ;  /* 0x00000023001b7c82 */ /* 0x000fe20008000000 */
[----:B------:R-:W-:Y:S03]  /*5eb0*/  UMOV UR28, UR36 ;  /* 0x00000024001c7c82 */ /* 0x000fe60008000000 */
        /* <DEDUP_REMOVED lines=10> */
.L_x_263:
[----:B------:R-:W-:Y:S01]  /*5f60*/  @!P1 IADD3 R2, P0, PT, R12, 0x580, RZ ;  /* 0x000005800c029810 */ /* 0x000fe20007f1e0ff */
[----:B------:R-:W-:Y:S01]  /*5f70*/  VOTEU.ALL UP0, P1 ;  /* 0x0000000000ff7886 */ /* 0x000fe20000800000 */
[----:B------:R-:W-:Y:S01]  /*5f80*/  UMOV UR6, 0x0 ;  /* 0x0000000000067882 */ /* 0x000fe20000000000 */
[----:B------:R-:W-:Y:S01]  /*5f90*/  UMOV UR7, 0x10000000 ;  /* 0x1000000000077882 */ /* 0x000fe20000000000 */
[----:B------:R-:W-:Y:S01]  /*5fa0*/  @!P1 R2UR UR5, R2 ;  /* 0x00000000020592ca */ /* 0x000fe200000e0000 */
[----:B-1----:R-:W-:Y:S01]  /*5fb0*/  @!P1 IMAD.X R0, RZ, RZ, R13, P0 ;  /* 0x000000ffff009224 */ /* 0x002fe200000e060d */
[----:B------:R-:W-:Y:S01]  /*5fc0*/  @!UP0 UIADD3 UR18, UPT, UPT, UR34, 0x40, URZ ;  /* 0x0000004022128890 */ /* 0x000fe2000fffe0ff */
[----:B------:R-:W-:Y:S01]  /*5fd0*/  VIADD R10, R10, 0x1 ;  /* 0x000000010a0a7836 */ /* 0x000fe20000000000 */
        /* <DEDUP_REMOVED lines=16> */
.L_x_265:
[----:B------:R-:W-:Y:S01]  /*60e0*/  @!P1 IADD3 R2, P0, PT, R12, 0x580, RZ ;  /* 0x000005800c029810 */ /* 0x000fe20007f1e0ff */
[----:B------:R-:W-:Y:S01]  /*60f0*/  VOTEU.ALL UP0, P1 ;  /* 0x0000000000ff7886 */ /* 0x000fe20000800000 */
[----:B------:R-:W-:Y:S01]  /*6100*/  UMOV UR6, 0x0 ;  /* 0x0000000000067882 */ /* 0x000fe20000000000 */
[----:B------:R-:W-:Y:S01]  /*6110*/  UMOV UR7, 0x10000000 ;  /* 0x1000000000077882 */ /* 0x000fe20000000000 */
[----:B------:R-:W-:Y:S01]  /*6120*/  @!P1 R2UR UR5, R2 ;  /* 0x00000000020592ca */ /* 0x000fe200000e0000 */
[----:B-1----:R-:W-:Y:S01]  /*6130*/  @!P1 IMAD.X R0, RZ, RZ, R13, P0 ;  /* 0x000000ffff009224 */ /* 0x002fe200000e060d */
[----:B------:R-:W-:Y:S01]  /*6140*/  @!UP0 UIADD3 UR10, UPT, UPT, UR34, 0x60, URZ ;  /* 0x00000060220a8890 */ /* 0x000fe2000fffe0ff */
[----:B------:R-:W-:Y:S01]  /*6150*/  R2UR UR18, R47 ;  /* 0x000000002f1272ca */ /* 0x000fe200000e0000 */
[----:B------:R-:W-:Y:S01]  /*6160*/  @!UP0 UIADD3 UR8, UPT, UPT, UR21, 0x3400, URZ ;  /* 0x0000340015088890 */ /* 0x000fe2000fffe0ff */
[----:B------:R-:W-:Y:S01]  /*6170*/  R2UR UR16, R48 ;  /* 0x00000000301072ca */ /* 0x000fe200000e0000 */
[----:B------:R-:W-:Y:S01]  /*6180*/  @!UP0 UIADD3 UR9, UPT, UPT, UR21, 0x238, URZ ;  /* 0x0000023815098890 */ /* 0x000fe2000fffe0ff */
[----:B------:R-:W-:Y:S01]  /*6190*/  @!P1 R2UR UR4, R0 ;  /* 0x00000000000492ca */ /* 0x000fe200000e0000 */
[----:B------:R-:W-:Y:S01]  /*61a0*/  VOTEU.ALL UP0, P1 ;  /* 0x0000000000ff7886 */ /* 0x000fe20000800000 */
[----:B------:R-:W-:Y:S01]  /*61b0*/  UMOV UR11, UR35 ;  /* 0x00000023000b7c82 */ /* 0x000fe20008000000 */
[----:B------:R-:W-:Y:S01]  /*61c0*/  UMOV UR12, UR36 ;  /* 0x00000024000c7c82 */ /* 0x000fe20008000000 */
[C---:B------:R-:W-:Y:S01]  /*61d0*/  ISETP.NE.AND P0, PT, R10.reuse, 0x2, PT ;  /* 0x000000020a00780c */ /* 0x040fe20003f05270 */
[----:B------:R-:W-:Y:S01]  /*61e0*/  UMOV UR36, UR29 ;  /* 0x0000001d00247c82 */ /* 0x000fe20008000000 */
[----:B------:R-:W-:Y:S01]  /*61f0*/  IMAD.U32 R4, RZ, RZ, UR5 ;  /* 0x00000005ff047e24 */ /* 0x000fe2000f8e00ff */
[----:B------:R-:W-:Y:S01]  /*6200*/  LOP3.LUT R11, R11, 0x1, RZ, 0x3c, !PT ;  /* 0x000000010b0b7812 */ /* 0x000fe200078e3cff */
[----:B------:R-:W-:Y:S01]  /*6210*/  UPLOP3.LUT UP4, UPT, UPT, UPT, UPT, 0x80, 0x8 ;  /* 0x000000000008789c */ /* 0x000fe20003f8f070 */
[----:B------:R-:W-:Y:S01]  /*6220*/  SEL R0, RZ, 0x1, P0 ;  /* 0x00000001ff007807 */ /* 0x000fe20000000000 */
[----:B------:R-:W-:Y:S01]  /*6230*/  UIADD3 UR31, UPT, UPT, UR13, UR18, URZ ;  /* 0x000000120d1f7290 */ /* 0x000fe2000fffe0ff */
[----:B------:R-:W-:Y:S01]  /*6240*/  SEL R10, R10, RZ, P0 ;  /* 0x000000ff0a0a7207 */ /* 0x000fe20000000000 */
[----:B------:R-:W-:Y:S01]  /*6250*/  UIADD3 UR30, UPT, UPT, UR14, UR16, URZ ;  /* 0x000000100e1e7290 */ /* 0x000fe2000fffe0ff */
[----:B------:R-:W-:Y:S01]  /*6260*/  IMAD.U32 R5, RZ, RZ, UR4 ;  /* 0x00000004ff057e24 */ /* 0x000fe2000f8e00ff */
[----:B------:R-:W-:Y:S02]  /*6270*/  @!P1 R2UR UR4, R4 ;  /* 0x00000000040492ca */ /* 0x000fe400000e0000 */
[----:B------:R-:W-:Y:S02]  /*6280*/  LOP3.LUT R9, R9, R0, RZ, 0x3c, !PT ;  /* 0x0000000009097212 */ /* 0x000fe400078e3cff */
[----:B------:R-:W-:Y:S11]  /*6290*/  @!P1 R2UR UR5, R5 ;  /* 0x00000000050592ca */ /* 0x000ff600000e0000 */
[----:B------:R-:W-:Y:S02]  /*62a0*/  @!UPT UIADD3 URZ, UPT, UPT, URZ, URZ, URZ ;  /* 0x000000fffffff290 */ /* 0x000fe4000fffe0ff */
[----:B------:R1:W-:Y:S01]  /*62b0*/  @!UP0 UTMALDG.3D [UR8], [UR4], desc[UR6] ;  /* 0x00000608040085b4 */ /* 0x0003e20008011000 */
[----:B------:R1:W-:Y:S01]  /*62c0*/  @!P1 SYNCS.ARRIVE.TRANS64.RED.A0TR RZ, [UR21+0x238], R3 ;  /* 0x00023803ffff99a7 */ /* 0x0003e20008300415 */
[----:B------:R-:W-:Y:S01]  /*62d0*/  SYNCS.ARRIVE.TRANS64.RED.A1T0 RZ, [UR43], RZ ;  /* 0x000000ffffff79a7 */ /* 0x000fe2000810042b */
[----:B------:R-:W-:Y:S05]  /*62e0*/  BRA.U UP2, `(.L_x_116) ;  /* 0xfffffff102587547 */ /* 0x000fea000b83ffff */
[----:B------:R-:W-:-:S04]  /*62f0*/  SHF.L.U32 R2, R11, 0x1f, RZ ;  /* 0x0000001f0b027819 */ /* 0x000fc800000006ff */
[----:B------:R-:W2:Y:S02]  /*6300*/  SYNCS.PHASECHK.TRANS64.TRYWAIT P0, [UR21+0x240], R2 ;  /* 0x00024002ff0075a7 */ /* 0x000ea40008001115 */
[----:B--2---:R-:W-:Y:S05]  /*6310*/  @!P0 BRA `(.L_x_117) ;  /* 0x0000004800948947 */ /* 0x004fea0003800000 */
.L_x_267:
[----:B------:R-:W4:Y:S02]  /*6320*/  SYNCS.PHASECHK.TRANS64.TRYWAIT P0, [UR21+0x248], R2 ;  /* 0x00024802ff0075a7 */ /* 0x000f240008001115 */
[----:B----4-:R-:W-:Y:S05]  /*6330*/  @!P0 BRA `(.L_x_118) ;  /* 0x0000004800a48947 */ /* 0x010fea0003800000 */
.L_x_269:
[----:B------:R-:W4:Y:S02]  /*6340*/  SYNCS.PHASECHK.TRANS64.TRYWAIT P0, [UR21+0x250], R2 ;  /* 0x00025002ff0075a7 */ /* 0x000f240008001115 */
[----:B----4-:R-:W-:Y:S05]  /*6350*/  @!P0 BRA `(.L_x_119) ;  /* 0x0000004800b48947 */ /* 0x010fea0003800000 */
.L_x_271:
[----:B--2---:R-:W-:-:S07]  /*6360*/  MOV R0, UR21 ;  /* 0x0000001500007c02 */ /* 0x004fce0008000f00 */
.L_x_120:
[----:B--2---:R-:W-:-:S04]  /*6370*/  SHF.L.U32 R2, R11, 0x1f, RZ ;  /* 0x0000001f0b027819 */ /* 0x004fc800000006ff */
[----:B------:R2:W4:Y:S03]  /*6380*/  SYNCS.PHASECHK.TRANS64.TRYWAIT P0, [R0+URZ+0x258], R2 ;  /* 0x00025802000075a7 */ /* 0x00052600080011ff */
[----:B----4-:R-:W-:Y:S05]  /*6390*/  @!P0 NANOSLEEP.SYNCS 0x989680 ;  /* 0x009896800000895d */ /* 0x010fea0003900000 */
[----:B------:R-:W4:Y:S02]  /*63a0*/  @!P0 SYNCS.PHASECHK.TRANS64 P0, [R0+URZ+0x258], R2 ;  /* 0x00025802000085a7 */ /* 0x000f2400080010ff */
[----:B-1-34-:R-:W-:Y:S05]  /*63b0*/  @P0 EXIT ;  /* 0x000000000000094d */ /* 0x01afea0003800000 */
[----:B------:R-:W-:Y:S05]  /*63c0*/  BRA `(.L_x_120) ;  /* 0xfffffffc00e87947 */ /* 0x000fea000383ffff */
.L_x_105:
[----:B------:R-:W-:-:S06]  /*63d0*/  UISETP.GE.AND UP0, UPT, UR18, 0x4, UPT ;  /* 0x000000041200788c */ /* 0x000fcc000bf06270 */
[----:B------:R-:W-:-:S13]  /*63e0*/  PLOP3.LUT P0, PT, PT, PT, UP0, 0x80, 0x8 ;  /* 0x000000000008781c */ /* 0x000fda0003f0f008 */
[----:B-1----:R-:W-:Y:S05]  /*63f0*/  @!P0 EXIT ;  /* 0x000000000000894d */ /* 0x002fea0003800000 */
[----:B------:R-:W1:Y:S08]  /*6400*/  S2UR UR4, SR_CgaCtaId ;  /* 0x00000000000479c3 */ /* 0x000e700000008800 */
[----:B------:R-:W-:Y:S01]  /*6410*/  BAR.SYNC.DEFER_BLOCKING 0x6, 0xa0 ;  /* 0x0182800000007b1d */ /* 0x000fe20000010000 */
[C---:B------:R-:W-:Y:S01]  /*6420*/  IMAD.SHL.U32 R3, R57.reuse, 0x20, RZ ;  /* 0x0000002039037824 */ /* 0x040fe200078e00ff */
[----:B------:R-:W-:Y:S01]  /*6430*/  SHF.R.U32.HI R4, RZ, 0x1, R57 ;  /* 0x00000001ff047819 */ /* 0x000fe20000011639 */
[C---:B------:R-:W-:Y:S01]  /*6440*/  IMAD.SHL.U32 R2, R57.reuse, 0x10, RZ ;  /* 0x0000001039027824 */ /* 0x040fe200078e00ff */
[C---:B------:R-:W-:Y:S01]  /*6450*/  LOP3.LUT P0, RZ, R57.reuse, 0x4, RZ, 0xc0, !PT ;  /* 0x0000000439ff7812 */ /* 0x040fe2000780c0ff */
[----:B------:R-:W-:Y:S01]  /*6460*/  IMAD.U32 R23, R57, 0x10000, RZ ;  /* 0x0001000039177824 */ /* 0x000fe200078e00ff */
[----:B------:R-:W-:-:S02]  /*6470*/  UMOV UR44, 0x400 ;  /* 0x00000400002c7882 */ /* 0x000fc40000000000 */
[----:B------:R-:W2:Y:S01]  /*6480*/  LDC.64 R42, c[0x0][0x8b0] ;  /* 0x00022c00ff2a7b82 */ /* 0x000ea20000000a00 */
[----:B------:R-:W-:Y:S01]  /*6490*/  LOP3.LUT R5, R3, 0xc0, RZ, 0xc0, !PT ;  /* 0x000000c003057812 */ /* 0x000fe200078ec0ff */
[----:B------:R-:W-:Y:S01]  /*64a0*/  IMAD.SHL.U32 R44, R57, 0x4, RZ ;  /* 0x00000004392c7824 */ /* 0x000fe200078e00ff */
[----:B------:R-:W-:Y:S01]  /*64b0*/  LOP3.LUT R2, R2, 0x600, RZ, 0xc0, !PT ;  /* 0x0000060002027812 */ /* 0x000fe200078ec0ff */
[----:B------:R-:W-:Y:S01]  /*64c0*/  IMAD.MOV.U32 R56, RZ, RZ, 0x20 ;  /* 0x00000020ff387424 */ /* 0x000fe200078e00ff */
[----:B------:R-:W-:Y:S01]  /*64d0*/  LOP3.LUT R4, R5, 0x8, R4, 0xf8, !PT ;  /* 0x0000000805047812 */ /* 0x000fe200078ef804 */
[----:B------:R-:W-:Y:S01]  /*64e0*/  IMAD.MOV.U32 R55, RZ, RZ, 0x1 ;  /* 0x00000001ff377424 */ /* 0x000fe200078e00ff */
[--C-:B------:R-:W-:Y:S01]  /*64f0*/  LOP3.LUT R2, R2, 0x20, R3.reuse, 0xf8, !PT ;  /* 0x0000002002027812 */ /* 0x100fe200078ef803 */
[----:B------:R-:W3:Y:S01]  /*6500*/  LDC.64 R40, c[0x0][0x8a8] ;  /* 0x00022a00ff287b82 */ /* 0x000ee20000000a00 */
[----:B------:R-:W-:Y:S01]  /*6510*/  LOP3.LUT R23, R23, 0x600000, RZ, 0xc0, !PT ;  /* 0x0060000017177812 */ /* 0x000fe200078ec0ff */
[----:B------:R-:W-:Y:S01]  /*6520*/  IMAD.MOV.U32 R22, RZ, RZ, RZ ;  /* 0x000000ffff167224 */ /* 0x000fe200078e00ff */
[----:B------:R-:W-:Y:S01]  /*6530*/  LOP3.LUT R44, R4, 0x18, R44, 0x78, !PT ;  /* 0x00000018042c7812 */ /* 0x000fe200078e782c */
[----:B------:R-:W-:Y:S01]  /*6540*/  IMAD.MOV.U32 R54, RZ, RZ, RZ ;  /* 0x000000ffff367224 */ /* 0x000fe200078e00ff */
[----:B------:R-:W-:-:S02]  /*6550*/  LOP3.LUT R2, R2, 0x100, R3, 0xf8, !PT ;  /* 0x0000010002027812 */ /* 0x000fc400078ef803 */
[----:B------:R-:W-:Y:S02]  /*6560*/  CS2R R52, SRZ ;  /* 0x0000000000347805 */ /* 0x000fe4000001ff00 */
[----:B------:R-:W-:Y:S01]  /*6570*/  LOP3.LUT R57, R57, 0x60, RZ, 0xc0, !PT ;  /* 0x0000006039397812 */ /* 0x000fe200078ec0ff */
[----:B-1----:R-:W-:Y:S01]  /*6580*/  ULEA UR44, UR4, UR44, 0x18 ;  /* 0x0000002c042c7291 */ /* 0x002fe2000f8ec0ff */
[----:B------:R-:W-:Y:S01]  /*6590*/  LOP3.LUT R44, R2, R44, RZ, 0xfc, !PT ;  /* 0x0000002c022c7212 */ /* 0x000fe200078efcff */
[----:B------:R-:W1:Y:S01]  /*65a0*/  LDCU UR59, c[0x0][0x370] ;  /* 0x00006e00ff3b77ac */ /* 0x000e620008000800 */
[----:B------:R-:W-:Y:S01]  /*65b0*/  SEL R56, R56, 0xffffffe0, !P0 ;  /* 0xffffffe038387807 */ /* 0x000fe20004000000 */
[----:B------:R-:W-:Y:S01]  /*65c0*/  UIADD3 UR4, UPT, UPT, UR44, 0x400, URZ ;  /* 0x000004002c047890 */ /* 0x000fe2000fffe0ff */
[----:B------:R-:W4:Y:S04]  /*65d0*/  LDCU UR43, c[0x0][0xb0c] ;  /* 0x00016180ff2b77ac */ /* 0x000f280008000800 */
[----:B------:R-:W1:Y:S01]  /*65e0*/  LDS R0, [UR44+0x320] ;  /* 0x0003202cff007984 */ /* 0x000e620008000800 */
[----:B------:R-:W-:Y:S01]  /*65f0*/  IMAD.U32 R50, RZ, RZ, UR4 ;  /* 0x00000004ff327e24 */ /* 0x000fe2000f8e00ff */
[----:B------:R-:W1:Y:S01]  /*6600*/  LDCU UR39, c[0x0][0xb30] ;  /* 0x00016600ff2777ac */ /* 0x000e620008000800 */
[----:B------:R-:W1:Y:S01]  /*6610*/  LDCU.64 UR56, c[0x0][0x888] ;  /* 0x00011100ff3877ac */ /* 0x000e620008000a00 */
[----:B------:R-:W1:Y:S01]  /*6620*/  LDCU.64 UR40, c[0x0][0xb28] ;  /* 0x00016500ff2877ac */ /* 0x000e620008000a00 */
[----:B------:R-:W1:Y:S01]  /*6630*/  LDCU.64 UR62, c[0x0][0x890] ;  /* 0x00011200ff3e77ac */ /* 0x000e620008000a00 */
[----:B------:R-:W1:Y:S01]  /*6640*/  LDCU.128 UR52, c[0x0][0xb10] ;  /* 0x00016200ff3477ac */ /* 0x000e620008000c00 */
[----:B------:R-:W1:Y:S01]  /*6650*/  LDCU UR58, c[0x0][0x374] ;  /* 0x00006e80ff3a77ac */ /* 0x000e620008000800 */
[----:B------:R-:W-:Y:S01]  /*6660*/  UMOV UR47, URZ ;  /* 0x000000ff002f7c82 */ /* 0x000fe20008000000 */
[----:B------:R-:W-:Y:S01]  /*6670*/  UMOV UR46, URZ ;  /* 0x000000ff002e7c82 */ /* 0x000fe20008000000 */
[----:B-1234-:R-:W-:-:S07]  /*6680*/  IMAD.IADD R23, R0, 0x1, R23 ;  /* 0x0000000100177824 */ /* 0x01efce00078e0217 */
.L_x_164:
[C---:B------:R-:W-:Y:S02]  /*6690*/  LEA R3, R52.reuse, UR44, 0x3 ;  /* 0x0000002c34037c11 */ /* 0x040fe4000f8e18ff */
[----:B------:R-:W-:Y:S02]  /*66a0*/  SHF.L.U32 R0, R53, 0x1f, RZ ;  /* 0x0000001f35007819 */ /* 0x000fe400000006ff */
[----:B-1----:R-:W-:Y:S02]  /*66b0*/  LEA R4, R52, UR44, 0x4 ;  /* 0x0000002c34047c11 */ /* 0x002fe4000f8e20ff */
[----:B------:R-:W1:Y:S02]  /*66c0*/  SYNCS.PHASECHK.TRANS64.TRYWAIT P0, [R3+URZ+0x270], R0 ;  /* 0x00027000030075a7 */ /* 0x000e6400080011ff */
[----:B-12---:R-:W-:Y:S05]  /*66d0*/  @!P0 BRA `(.L_x_121) ;  /* 0x0000004400ec8947 */ /* 0x006fea0003800000 */
.L_x_272:
[----:B------:R-:W2:Y:S01]  /*66e0*/  LDS.128 R4, [R4+0x300] ;  /* 0x0003000004047984 */ /* 0x000ea20000000c00 */
[----:B------:R-:W-:Y:S01]  /*66f0*/  UISETP.GE.AND UP0, UPT, UR42, 0x1, UPT ;  /* 0x000000012a00788c */ /* 0x000fe2000bf06270 */
[----:B------:R-:W-:Y:S01]  /*6700*/  @!PT LDS RZ, [RZ] ;  /* 0x00000000fffff984 */ /* 0x000fe20000000800 */
[----:B------:R-:W-:Y:S01]  /*6710*/  @!PT LDS RZ, [RZ] ;  /* 0x00000000fffff984 */ /* 0x000fe20000000800 */
[----:B------:R-:W-:Y:S01]  /*6720*/  @!PT LDS RZ, [RZ] ;  /* 0x00000000fffff984 */ /* 0x000fe20000000800 */
[----:B------:R-:W-:Y:S01]  /*6730*/  @!PT LDS RZ, [RZ] ;  /* 0x00000000fffff984 */ /* 0x000fe20000000800 */
[----:B------:R3:W-:Y:S06]  /*6740*/  MEMBAR.ALL.CTA ;  /* 0x0000000000007992 */ /* 0x0007ec0000008000 */
[----:B---3--:R-:W3:Y:S01]  /*6750*/  FENCE.VIEW.ASYNC.S ;  /* 0x00000000000073c6 */ /* 0x008ee20000000000 */
[----:B--2---:R-:W-:Y:S11]  /*6760*/  LOP3.LUT P0, RZ, R6, 0x1, RZ, 0xc0, !PT ;  /* 0x0000000106ff7812 */ /* 0x004ff6000780c0ff */
[----:B------:R-:W-:Y:S02]  /*6770*/  @!UPT UIADD3 URZ, UPT, UPT, URZ, URZ, URZ ;  /* 0x000000fffffff290 */ /* 0x000fe4000fffe0ff */
[----:B---3--:R-:W-:Y:S01]  /*6780*/  VOTEU.ANY UP1, P0 ;  /* 0x0000000000ff7886 */ /* 0x008fe20000020100 */
[----:B------:R-:W-:Y:S01]  /*6790*/  PLOP3.LUT P0, PT, PT, PT, UP1, 0x80, 0x8 ;  /* 0x000000000008781c */ /* 0x000fe20003f0f018 */
[----:B------:R-:W-:Y:S11]  /*67a0*/  UP2UR UR61, UPR, URZ, 0x2 ;  /* 0x00000002ff3d7883 */ /* 0x000ff60008000000 */
[----:B------:R-:W-:Y:S01]  /*67b0*/  @!UPT UIADD3 URZ, UPT, UPT, URZ, URZ, URZ ;  /* 0x000000fffffff290 */ /* 0x000fe2000fffe0ff */
        /* <DEDUP_REMOVED lines=13> */
[----:B------:R-:W2:Y:S01]  /*6890*/  LDCU UR12, c[0x0][0xb20] ;  /* 0x00016400ff0c77ac */ /* 0x000ea20008000800 */
[----:B------:R-:W-:Y:S02]  /*68a0*/  UIMAD.WIDE.U32 UR4, UR58, UR55, URZ ;  /* 0x000000373a0472a5 */ /* 0x000fe4000f8e00ff */
[----:B------:R-:W-:Y:S02]  /*68b0*/  UIMAD.WIDE.U32 UR6, UR59, UR52, URZ ;  /* 0x000000343b0672a5 */ /* 0x000fe4000f8e00ff */
[----:B------:R-:W-:Y:S02]  /*68c0*/  UISETP.NE.AND UP0, UPT, UR54, 0x1, UPT ;  /* 0x000000013600788c */ /* 0x000fe4000bf05270 */
[----:B------:R-:W-:Y:S02]  /*68d0*/  UIMAD.WIDE.U32 UR8, UR37, UR55, URZ ;  /* 0x00000037250872a5 */ /* 0x000fe4000f8e00ff */
[----:B------:R-:W-:Y:S02]  /*68e0*/  UIMAD.WIDE.U32 UR10, UR38, UR52, URZ ;  /* 0x00000034260a72a5 */ /* 0x000fe4000f8e00ff */
[----:B------:R-:W-:Y:S02]  /*68f0*/  UISETP.NE.AND UP1, UPT, UR43, 0x1, UPT ;  /* 0x000000012b00788c */ /* 0x000fe4000bf25270 */
[----:B------:R-:W-:Y:S01]  /*6900*/  UISETP.NE.AND UP2, UPT, UR42, 0x1, UPT ;  /* 0x000000012a00788c */ /* 0x000fe2000bf45270 */
[----:B------:R-:W-:Y:S02]  /*6910*/  UMOV UR4, UR5 ;  /* 0x0000000500047c82 */ /* 0x000fe40008000000 */
[----:B--2---:R-:W-:Y:S03]  /*6920*/  USHF.R.U32.HI UR5, URZ, UR12, UR4 ;  /* 0x0000000cff057299 */ /* 0x004fe60008011604 */
[----:B------:R-:W-:Y:S02]  /*6930*/  UMOV UR4, UR7 ;  /* 0x0000000700047c82 */ /* 0x000fe40008000000 */
[----:B------:R-:W-:Y:S02]  /*6940*/  USHF.R.U32.HI UR7, URZ, UR53, UR4 ;  /* 0x00000035ff077299 */ /* 0x000fe40008011604 */
[----:B------:R-:W-:Y:S02]  /*6950*/  USEL UR4, UR58, UR5, !UP0 ;  /* 0x000000053a047287 */ /* 0x000fe4000c000000 */
[----:B------:R-:W-:Y:S01]  /*6960*/  USEL UR7, UR59, UR7, !UP1 ;  /* 0x000000073b077287 */ /* 0x000fe2000c800000 */
[----:B------:R-:W-:Y:S01]  /*6970*/  UMOV UR5, UR9 ;  /* 0x0000000900057c82 */ /* 0x000fe20008000000 */
[----:B------:R-:W-:Y:S02]  /*6980*/  UIMAD.WIDE.U32 UR8, UR4, UR40, URZ ;  /* 0x00000028040872a5 */ /* 0x000fe4000f8e00ff */
[----:B------:R-:W-:Y:S03]  /*6990*/  USHF.R.U32.HI UR6, URZ, UR12, UR5 ;  /* 0x0000000cff067299 */ /* 0x000fe60008011605 */
[----:B------:R-:W-:Y:S01]  /*69a0*/  UMOV UR5, UR11 ;  /* 0x0000000b00057c82 */ /* 0x000fe20008000000 */
[----:B------:R-:W-:Y:S02]  /*69b0*/  UIMAD.WIDE.U32 UR10, UR7, UR40, URZ ;  /* 0x00000028070a72a5 */ /* 0x000fe4000f8e00ff */
[----:B------:R-:W-:Y:S02]  /*69c0*/  USHF.R.U32.HI UR12, URZ, UR53, UR5 ;  /* 0x00000035ff0c7299 */ /* 0x000fe40008011605 */
[----:B------:R-:W-:Y:S01]  /*69d0*/  USEL UR6, UR37, UR6, !UP0 ;  /* 0x0000000625067287 */ /* 0x000fe2000c000000 */
[----:B------:R-:W-:Y:S02]  /*69e0*/  UMOV UR5, UR9 ;  /* 0x0000000900057c82 */ /* 0x000fe40008000000 */
[----:B------:R-:W-:Y:S01]  /*69f0*/  UMOV UR10, UR11 ;  /* 0x0000000b000a7c82 */ /* 0x000fe20008000000 */
[----:B------:R-:W-:Y:S02]  /*6a00*/  @UP2 USHF.R.U32.HI UR4, URZ, UR41, UR5 ;  /* 0x00000029ff042299 */ /* 0x000fe40008011605 */
[----:B------:R-:W-:Y:S02]  /*6a10*/  @UP2 USHF.R.U32.HI UR7, URZ, UR41, UR10 ;  /* 0x00000029ff072299 */ /* 0x000fe4000801160a */
[----:B------:R-:W-:Y:S02]  /*6a20*/  UIMAD UR4, UR42, UR4, URZ ;  /* 0x000000042a0472a4 */ /* 0x000fe4000f8e02ff */
[----:B------:R-:W-:Y:S02]  /*6a30*/  UIMAD.WIDE.U32 UR10, UR6, UR40, URZ ;  /* 0x00000028060a72a5 */ /* 0x000fe4000f8e00ff */
[----:B------:R-:W-:Y:S02]  /*6a40*/  USEL UR5, UR38, UR12, !UP1 ;  /* 0x0000000c26057287 */ /* 0x000fe4000c800000 */
[----:B------:R-:W-:Y:S02]  /*6a50*/  UIMAD UR8, UR42, UR7, URZ ;  /* 0x000000072a0872a4 */ /* 0x000fe4000f8e02ff */
[----:B------:R-:W-:Y:S03]  /*6a60*/  UISETP.GE.AND UP0, UPT, UR6, UR4, UPT ;  /* 0x000000040600728c */ /* 0x000fe6000bf06270 */
[----:B------:R-:W-:Y:S01]  /*6a70*/  UMOV UR4, UR11 ;  /* 0x0000000b00047c82 */ /* 0x000fe20008000000 */
[----:B------:R-:W-:Y:S02]  /*6a80*/  UISETP.GE.OR UP0, UPT, UR5, UR8, UP0 ;  /* 0x000000080500728c */ /* 0x000fe40008706670 */
[----:B------:R-:W-:Y:S02]  /*6a90*/  USHF.R.U32.HI UR4, URZ, UR41, UR4 ;  /* 0x00000029ff047299 */ /* 0x000fe40008011604 */
[----:B------:R-:W-:Y:S02]  /*6aa0*/  UIMAD.WIDE.U32 UR8, UR5, UR40, URZ ;  /* 0x00000028050872a5 */ /* 0x000fe4000f8e00ff */
[----:B------:R-:W-:Y:S02]  /*6ab0*/  USEL UR11, UR6, UR4, !UP2 ;  /* 0x00000004060b7287 */ /* 0x000fe4000d000000 */
[----:B------:R-:W-:Y:S02]  /*6ac0*/  UIADD3 UR8, UPT, UPT, -UR5, URZ, URZ ;  /* 0x000000ff05087290 */ /* 0x000fe4000fffe1ff */
[----:B------:R-:W-:Y:S01]  /*6ad0*/  UIADD3 UR10, UPT, UPT, -UR11, URZ, URZ ;  /* 0x000000ff0b0a7290 */ /* 0x000fe2000fffe1ff */
[----:B------:R-:W-:Y:S01]  /*6ae0*/  @!UP0 UMOV UR4, UR9 ;  /* 0x0000000900048c82 */ /* 0x000fe20008000000 */
[----:B------:R-:W-:Y:S02]  /*6af0*/  UIADD3 UR9, UPT, UPT, -UR6, URZ, URZ ;  /* 0x000000ff06097290 */ /* 0x000fe4000fffe1ff */
[----:B------:R-:W-:Y:S02]  /*6b00*/  @!UP0 USHF.R.U32.HI UR4, URZ, UR41, UR4 ;  /* 0x00000029ff048299 */ /* 0x000fe40008011604 */
[----:B------:R-:W-:Y:S02]  /*6b10*/  UIMAD UR10, UR42, UR10, UR6 ;  /* 0x0000000a2a0a72a4 */ /* 0x000fe4000f8e0206 */
[----:B------:R-:W-:Y:S04]  /*6b20*/  @!UP0 USEL UR4, UR5, UR4, !UP2 ;  /* 0x0000000405048287 */ /* 0x000fe8000d000000 */
[----:B------:R-:W-:Y:S02]  /*6b30*/  @!UP0 UIMAD UR10, UR7, UR10, UR4 ;  /* 0x0000000a070a82a4 */ /* 0x000fe4000f8e0204 */
[----:B------:R-:W-:Y:S02]  /*6b40*/  @!UP0 UIADD3 UR11, UPT, UPT, UR11, -UR4, URZ ;  /* 0x800000040b0b8290 */ /* 0x000fe4000fffe0ff */
[----:B------:R-:W-:Y:S02]  /*6b50*/  UIMAD UR7, UR43, UR8, UR38 ;  /* 0x000000082b0772a4 */ /* 0x000fe4000f8e0226 */
[----:B------:R-:W-:Y:S02]  /*6b60*/  @!UP0 UIMAD UR6, UR11, UR42, UR5 ;  /* 0x0000002a0b0682a4 */ /* 0x000fe4000f8e0205 */
[----:B------:R-:W-:Y:S01]  /*6b70*/  UIMAD UR4, UR54, UR9, UR37 ;  /* 0x00000009360472a4 */ /* 0x000fe2000f8e0225 */
[----:B------:R-:W-:Y:S02]  /*6b80*/  @!UP0 UMOV UR5, UR10 ;  /* 0x0000000a00058c82 */ /* 0x000fe40008000000 */
[----:B------:R-:W-:Y:S02]  /*6b90*/  UIMAD UR38, UR5, UR43, UR7 ;  /* 0x0000002b052672a4 */ /* 0x000fe4000f8e0207 */
[----:B------:R-:W-:Y:S11]  /*6ba0*/  UIMAD UR37, UR6, UR54, UR4 ;  /* 0x00000036062572a4 */ /* 0x000ff6000f8e0204 */
[----:B------:R-:W-:Y:S01]  /*6bb0*/  @!UPT UIADD3 URZ, UPT, UPT, URZ, URZ, URZ ;  /* 0x000000fffffff290 */ /* 0x000fe2000fffe0ff */
.L_x_122:
[----:B------:R-:W-:Y:S01]  /*6bc0*/  UISETP.NE.AND UP0, UPT, UR39, 0x1, UPT ;  /* 0x000000012700788c */ /* 0x000fe2000bf05270 */
[----:B------:R-:W-:Y:S01]  /*6bd0*/  LOP3.LUT P0, RZ, R50, 0x1b0, RZ, 0xc0, !PT ;  /* 0x000001b032ff7812 */ /* 0x000fe2000780c0ff */
[----:B------:R-:W-:Y:S01]  /*6be0*/  USHF.L.U32 UR50, UR30, 0x6, URZ ;  /* 0x000000061e327899 */ /* 0x000fe200080006ff */
[----:B------:R-:W-:Y:S01]  /*6bf0*/  BSSY.RECONVERGENT B6, `(.L_x_123) ;  /* 0x0000034000067945 */ /* 0x000fe20003800200 */
[----:B------:R-:W-:Y:S01]  /*6c00*/  USHF.L.U32 UR49, UR31, 0x7, URZ ;  /* 0x000000071f317899 */ /* 0x000fe200080006ff */
[----:B------:R-:W-:Y:S06]  /*6c10*/  IADD3 R52, PT, PT, R52, 0x1, RZ ;  /* 0x0000000134347810 */ /* 0x000fec0007ffe0ff */
[----:B------:R-:W2:Y:S01]  /*6c20*/  @!UP0 LDCU.128 UR12, c[0x0][0xb10] ;  /* 0x00016200ff0c87ac */ /* 0x000ea20008000c00 */
[----:B------:R-:W3:Y:S01]  /*6c30*/  @!UP0 LDCU UR5, c[0x0][0xb0c] ;  /* 0x00016180ff0587ac */ /* 0x000ee20008000800 */
[----:B------:R-:W4:Y:S01]  /*6c40*/  @!UP0 LDCU UR10, c[0x0][0xb20] ;  /* 0x00016400ff0a87ac */ /* 0x000f220008000800 */
[----:B--2---:R-:W-:Y:S02]  /*6c50*/  UIMAD.WIDE.U32 UR8, UR38, UR12, URZ ;  /* 0x0000000c260872a5 */ /* 0x004fe4000f8e00ff */
[----:B------:R-:W-:Y:S02]  /*6c60*/  UIMAD.WIDE.U32 UR6, UR37, UR15, URZ ;  /* 0x0000000f250672a5 */ /* 0x000fe4000f8e00ff */
[----:B------:R-:W-:Y:S03]  /*6c70*/  @!UP0 UISETP.NE.AND UP1, UPT, UR14, 0x1, UPT ;  /* 0x000000010e00888c */ /* 0x000fe6000bf25270 */
[----:B------:R-:W-:Y:S01]  /*6c80*/  @!UP0 UMOV UR4, UR9 ;  /* 0x0000000900048c82 */ /* 0x000fe20008000000 */
[----:B---3--:R-:W-:Y:S02]  /*6c90*/  @!UP0 UISETP.NE.AND UP2, UPT, UR5, 0x1, UPT ;  /* 0x000000010500888c */ /* 0x008fe4000bf45270 */
[----:B------:R-:W-:Y:S01]  /*6ca0*/  @!UP0 USHF.R.U32.HI UR4, URZ, UR13, UR4 ;  /* 0x0000000dff048299 */ /* 0x000fe20008011604 */
[----:B------:R-:W-:Y:S02]  /*6cb0*/  @!UP0 UMOV UR6, UR7 ;  /* 0x0000000700068c82 */ /* 0x000fe40008000000 */
[----:B----4-:R-:W-:Y:S02]  /*6cc0*/  @!UP0 USHF.R.U32.HI UR6, URZ, UR10, UR6 ;  /* 0x0000000aff068299 */ /* 0x010fe40008011606 */
[----:B------:R-:W-:Y:S02]  /*6cd0*/  @!UP0 USEL UR7, UR38, UR4, !UP2 ;  /* 0x0000000426078287 */ /* 0x000fe4000d000000 */
[----:B------:R-:W-:Y:S04]  /*6ce0*/  @!UP0 USEL UR6, UR37, UR6, !UP1 ;  /* 0x0000000625068287 */ /* 0x000fe8000c800000 */
[----:B------:R-:W-:Y:S02]  /*6cf0*/  @!UP0 UIADD3 UR4, UPT, UPT, -UR7, UR6, URZ ;  /* 0x0000000607048290 */ /* 0x000fe4000fffe1ff */
[----:B------:R-:W-:Y:S02]  /*6d00*/  @!UP0 UIADD3 UR6, UPT, UPT, UR7, -UR6, URZ ;  /* 0x8000000607068290 */ /* 0x000fe4000fffe0ff */
[----:B------:R-:W-:Y:S02]  /*6d10*/  @!UP0 UIMAD UR38, UR4, UR5, UR38 ;  /* 0x00000005042682a4 */ /* 0x000fe4000f8e0226 */
[----:B------:R-:W-:Y:S01]  /*6d20*/  @!UP0 UIMAD UR37, UR6, UR14, UR37 ;  /* 0x0000000e062582a4 */ /* 0x000fe2000f8e0225 */
[----:B------:R-:W-:Y:S11]  /*6d30*/  @!P0 BRA `(.L_x_124) ;  /* 0x00000000007c8947 */ /* 0x000ff60003800000 */
[----:B------:R-:W2:Y:S01]  /*6d40*/  LDCU.64 UR8, c[0x4][0x80] ;  /* 0x01001000ff0877ac */ /* 0x000ea20008000a00 */
[----:B------:R-:W-:Y:S01]  /*6d50*/  MOV R2, 0x0 ;  /* 0x0000000000027802 */ /* 0x000fe20000000f00 */
[----:B------:R-:W-:Y:S02]  /*6d60*/  HFMA2 R12, -RZ, RZ, 0, 5.9604644775390625e-08 ;  /* 0x00000001ff0c7431 */ /* 0x000fe400000001ff */
[----:B------:R-:W-:Y:S01]  /*6d70*/  IMAD.MOV.U32 R8, RZ, RZ, 0x70 ;  /* 0x00000070ff087424 */ /* 0x000fe200078e00ff */
[----:B------:R3:W4:Y:S01]  /*6d80*/  LDC.64 R14, c[0x4][R2] ;  /* 0x01000000020e7b82 */ /* 0x0007220000000a00 */
[----:B------:R-:W1:Y:S01]  /*6d90*/  LDCU.64 UR6, c[0x4][0x88] ;  /* 0x01001100ff0677ac */ /* 0x000e620008000a00 */
[----:B------:R-:W-:Y:S01]  /*6da0*/  IMAD.MOV.U32 R13, RZ, RZ, RZ ;  /* 0x000000ffff0d7224 */ /* 0x000fe200078e00ff */
[----:B------:R-:W1:Y:S01]  /*6db0*/  LDCU.64 UR4, c[0x4][0x8] ;  /* 0x01000100ff0477ac */ /* 0x000e620008000a00 */
[----:B--2---:R-:W-:Y:S01]  /*6dc0*/  MOV R5, UR9 ;  /* 0x0000000900057c02 */ /* 0x004fe20008000f00 */
[----:B------:R-:W-:Y:S01]  /*6dd0*/  IMAD.U32 R4, RZ, RZ, UR8 ;  /* 0x00000008ff047e24 */ /* 0x000fe2000f8e00ff */
[----:B-1----:R-:W-:Y:S01]  /*6de0*/  MOV R7, UR7 ;  /* 0x0000000700077c02 */ /* 0x002fe20008000f00 */
[----:B------:R-:W-:Y:S01]  /*6df0*/  IMAD.U32 R6, RZ, RZ, UR6 ;  /* 0x00000006ff067e24 */ /* 0x000fe2000f8e00ff */
[----:B------:R-:W-:Y:S01]  /*6e00*/  MOV R11, UR5 ;  /* 0x00000005000b7c02 */ /* 0x000fe20008000f00 */
[----:B------:R-:W-:Y:S02]  /*6e10*/  IMAD.U32 R10, RZ, RZ, UR4 ;  /* 0x00000004ff0a7e24 */ /* 0x000fe4000f8e00ff */
[----:B------:R-:W-:Y:S07]  /*6e20*/  LEPC R20, `(.L_x_125) ;  /* 0x000000001014794e */ /* 0x000fee0000000000 */
[----:B---345:R-:W-:Y:S05]  /*6e30*/  CALL.ABS.NOINC R14 ;  /* 0x000000000e007343 */ /* 0x038fea0003c00000 */
.L_x_125:
[----:B------:R-:W1:Y:S01]  /*6e40*/  LDCU.64 UR8, c[0x4][0x80] ;  /* 0x01001000ff0877ac */ /* 0x000e620008000a00 */
[----:B------:R-:W2:Y:S01]  /*6e50*/  LDC.64 R2, c[0x4][R2] ;  /* 0x0100000002027b82 */ /* 0x000ea20000000a00 */
[----:B------:R-:W-:Y:S02]  /*6e60*/  HFMA2 R12, -RZ, RZ, 0, 5.9604644775390625e-08 ;  /* 0x00000001ff0c7431 */ /* 0x000fe400000001ff */
[----:B------:R-:W-:Y:S02]  /*6e70*/  IMAD.MOV.U32 R8, RZ, RZ, 0x70 ;  /* 0x00000070ff087424 */ /* 0x000fe400078e00ff */
[----:B------:R-:W-:Y:S01]  /*6e80*/  IMAD.MOV.U32 R13, RZ, RZ, RZ ;  /* 0x000000ffff0d7224 */ /* 0x000fe200078e00ff */
[----:B------:R-:W3:Y:S01]  /*6e90*/  LDCU.64 UR6, c[0x4][0x88] ;  /* 0x01001100ff0677ac */ /* 0x000ee20008000a00 */
[----:B------:R-:W4:Y:S01]  /*6ea0*/  LDCU.64 UR4, c[0x4][0x8] ;  /* 0x01000100ff0477ac */ /* 0x000f220008000a00 */
[----:B-1----:R-:W-:Y:S02]  /*6eb0*/  MOV R4, UR8 ;  /* 0x0000000800047c02 */ /* 0x002fe40008000f00 */
[----:B------:R-:W-:Y:S02]  /*6ec0*/  MOV R5, UR9 ;  /* 0x0000000900057c02 */ /* 0x000fe40008000f00 */
[----:B---3--:R-:W-:Y:S01]  /*6ed0*/  MOV R7, UR7 ;  /* 0x0000000700077c02 */ /* 0x008fe20008000f00 */
[----:B------:R-:W-:Y:S01]  /*6ee0*/  IMAD.U32 R6, RZ, RZ, UR6 ;  /* 0x00000006ff067e24 */ /* 0x000fe2000f8e00ff */
[----:B----4-:R-:W-:Y:S01]  /*6ef0*/  MOV R11, UR5 ;  /* 0x00000005000b7c02 */ /* 0x010fe20008000f00 */
[----:B------:R-:W-:Y:S02]  /*6f00*/  IMAD.U32 R10, RZ, RZ, UR4 ;  /* 0x00000004ff0a7e24 */ /* 0x000fe4000f8e00ff */
[----:B------:R-:W-:Y:S07]  /*6f10*/  LEPC R20, `(.L_x_124) ;  /* 0x000000001014794e */ /* 0x000fee0000000000 */
[----:B--2---:R-:W-:Y:S05]  /*6f20*/  CALL.ABS.NOINC R2 ;  /* 0x0000000002007343 */ /* 0x004fea0003c00000 */
.L_x_124:
[----:B------:R-:W-:Y:S05]  /*6f30*/  BSYNC.RECONVERGENT B6 ;  /* 0x0000000000067941 */ /* 0x000fea0003800200 */
.L_x_123:
[----:B------:R-:W-:Y:S01]  /*6f40*/  R2UR UR4, R49 ;  /* 0x00000000310472ca */ /* 0x000fe200000e0000 */
[----:B------:R-:W-:Y:S01]  /*6f50*/  UISETP.NE.U32.AND UP0, UPT, UR62, URZ, UPT ;  /* 0x000000ff3e00728c */ /* 0x000fe2000bf05070 */
[----:B------:R-:W-:Y:S02]  /*6f60*/  ISETP.NE.U32.AND P4, PT, R42, RZ, PT ;  /* 0x000000ff2a00720c */ /* 0x000fe40003f85070 */
[----:B------:R-:W-:Y:S01]  /*6f70*/  ISETP.NE.U32.AND P2, PT, RZ, UR56, PT ;  /* 0x00000038ff007c0c */ /* 0x000fe2000bf45070 */
[----:B------:R-:W-:Y:S01]  /*6f80*/  UISETP.NE.AND.EX UP1, UPT, UR63, URZ, UPT, UP0 ;  /* 0x000000ff3f00728c */ /* 0x000fe2000bf25300 */
[----:B------:R-:W-:Y:S01]  /*6f90*/  ISETP.NE.AND.EX P4, PT, R43, RZ, PT, P4 ;  /* 0x000000ff2b00720c */ /* 0x000fe20003f85340 */
[----:B------:R-:W-:Y:S01]  /*6fa0*/  UPLOP3.LUT UP0, UPT, UPT, UPT, UPT, 0x40, 0x4 ;  /* 0x000000000004789c */ /* 0x000fe20003f0e870 */
[----:B------:R-:W-:Y:S05]  /*6fb0*/  ISETP.NE.AND.EX P2, PT, RZ, UR57, PT, P2 ;  /* 0x00000039ff007c0c */ /* 0x000fea000bf45320 */
[----:B------:R-:W-:Y:S06]  /*6fc0*/  UISETP.NE.AND UP2, UPT, UR4, URZ, UPT ;  /* 0x000000ff0400728c */ /* 0x000fec000bf45270 */
[----:B------:R-:W-:Y:S05]  /*6fd0*/  PLOP3.LUT P1, PT, PT, PT, UP2, 0x80, 0x8 ;  /* 0x000000000008781c */ /* 0x000fea0003f2f028 */
[----:B------:R-:W-:Y:S06]  /*6fe0*/  @UP2 UPLOP3.LUT UP0, UPT, UPT, UPT, UP1, 0x80, 0x8 ;  /* 0x000000000008289c */ /* 0x000fec0003f0f010 */
[----:B------:R-:W-:Y:S01]  /*6ff0*/  PLOP3.LUT P0, PT, PT, PT, UP0, 0x80, 0x8 ;  /* 0x000000000008781c */ /* 0x000fe20003f0f008 */
[----:B------:R-:W-:Y:S01]  /*7000*/  @!UPT UIADD3 URZ, UPT, UPT, URZ, URZ, URZ ;  /* 0x000000fffffff290 */ /* 0x000fe2000fffe0ff */
[----:B------:R-:W-:Y:S11]  /*7010*/  BRA.U !UP1, `(.L_x_126) ;  /* 0x00000001093c7547 */ /* 0x000ff6000b800000 */
[----:B------:R-:W-:Y:S01]  /*7020*/  UISETP.NE.U32.AND UP0, UPT, UR56, URZ, UPT ;  /* 0x000000ff3800728c */ /* 0x000fe2000bf05070 */
[----:B-1----:R-:W-:Y:S01]  /*7030*/  HFMA2 R0, -RZ, RZ, 0, 5.9604644775390625e-08 ;  /* 0x00000001ff007431 */ /* 0x002fe200000001ff */
[----:B------:R-:W1:Y:S01]  /*7040*/  LDCU.64 UR8, c[0x0][0x358] ;  /* 0x00006b00ff0877ac */ /* 0x000e620008000a00 */
[----:B------:R-:W-:Y:S01]  /*7050*/  IMAD.MOV.U32 R45, RZ, RZ, 0x1 ;  /* 0x00000001ff2d7424 */ /* 0x000fe200078e00ff */
[----:B------:R-:W-:Y:S06]  /*7060*/  UISETP.NE.AND.EX UP0, UPT, UR57, URZ, UPT, UP0 ;  /* 0x000000ff3900728c */ /* 0x000fec000bf05300 */
        /* <DEDUP_REMOVED lines=9> */
[----:B--23--:R-:W-:Y:S02]  /*7100*/  @!P3 IMAD.U32 R27, RZ, RZ, UR4 ;  /* 0x00000004ff1bbe24 */ /* 0x00cfe4000f8e00ff */
.L_x_126:
[----:B------:R-:W-:Y:S05]  /*7110*/  @!P4 BRA `(.L_x_127) ;  /* 0x000000000024c947 */ /* 0x000fea0003800000 */
[----:B------:R-:W-:Y:S01]  /*7120*/  ISETP.NE.U32.AND P3, PT, R40, RZ, PT ;  /* 0x000000ff2800720c */ /* 0x000fe20003f65070 */
[----:B------:R-:W2:Y:S03]  /*7130*/  LDCU.64 UR4, c[0x0][0x358] ;  /* 0x00006b00ff0477ac */ /* 0x000ea60008000a00 */
[----:B------:R-:W-:Y:S11]  /*7140*/  ISETP.NE.AND.EX P3, PT, R41, RZ, PT, P3 ;  /* 0x000000ff2900720c */ /* 0x000ff60003f65330 */
[----:B------:R-:W-:Y:S02]  /*7150*/  @!UPT UIADD3 URZ, UPT, UPT, URZ, URZ, URZ ;  /* 0x000000fffffff290 */ /* 0x000fe4000fffe0ff */
[----:B------:R-:W3:Y:S01]  /*7160*/  @P3 LDC.64 R2, c[0x0][0x8a8] ;  /* 0x00022a00ff023b82 */ /* 0x000ee20000000a00 */
[----:B-1----:R-:W-:Y:S04]  /*7170*/  @P3 IMAD R0, R42, UR36, RZ ;  /* 0x000000242a003c24 */ /* 0x002fe8000f8e02ff */
[----:B---3--:R-:W-:Y:S05]  /*7180*/  @P3 IMAD.WIDE R2, R0, 0x4, R2 ;  /* 0x0000000400023825 */ /* 0x008fea00078e0202 */
[----:B--2--5:R2:W5:Y:S02]  /*7190*/  @P3 LDG.E R24, desc[UR4][R2.64] ;  /* 0x0000000402183981 */ /* 0x024564000c1e1900 */
[----:B--2---:R-:W3:Y:S02]  /*71a0*/  @!P3 LDC R24, c[0x0][0x8a0] ;  /* 0x00022800ff18bb82 */ /* 0x004ee40000000800 */
.L_x_127:
[----:B-----5:R-:W-:Y:S01]  /*71b0*/  FSETP.NEU.AND P3, PT, R27, RZ, PT ;  /* 0x000000ff1b00720b */ /* 0x020fe20003f6d000 */
[----:B------:R-:W-:Y:S01]  /*71c0*/  IMAD.SHL.U32 R62, R44, 0x2, RZ ;  /* 0x000000022c3e7824 */ /* 0x000fe200078e00ff */
[----:B------:R-:W-:Y:S01]  /*71d0*/  SEL R4, RZ, 0xffffffff, P2 ;  /* 0xffffffffff047807 */ /* 0x000fe20001000000 */
[----:B------:R-:W-:Y:S01]  /*71e0*/  BSSY B1, `(.L_x_128) ;  /* 0x0000036000017945 */ /* 0x000fe20003800000 */
[----:B------:R-:W-:Y:S01]  /*71f0*/  @P1 LOP3.LUT P2, RZ, R45, 0xff, RZ, 0xc0, !PT ;  /* 0x000000ff2dff1812 */ /* 0x000fe2000784c0ff */
[----:B------:R-:W-:Y:S01]  /*7200*/  VIADD R60, R62, UR44 ;  /* 0x0000002c3e3c7c36 */ /* 0x000fe20008000000 */
[----:B-1----:R-:W-:Y:S01]  /*7210*/  @P1 SEL R0, RZ, 0xffffffff, P3 ;  /* 0xffffffffff001807 */ /* 0x002fe20001800000 */
[----:B------:R-:W-:Y:S01]  /*7220*/  IMAD.MOV.U32 R63, RZ, RZ, 0x1 ;  /* 0x00000001ff3f7424 */ /* 0x000fe200078e00ff */
[----:B------:R-:W-:Y:S01]  /*7230*/  LOP3.LUT R55, R55, 0x1, RZ, 0x3c, !PT ;  /* 0x0000000137377812 */ /* 0x000fe200078e3cff */
[----:B------:R-:W-:Y:S01]  /*7240*/  IMAD.MOV.U32 R61, RZ, RZ, RZ ;  /* 0x000000ffff3d7224 */ /* 0x000fe200078e00ff */
[----:B------:R-:W-:Y:S02]  /*7250*/  @P0 SEL R0, R4, R0, !P2 ;  /* 0x0000000004000207 */ /* 0x000fe40005000000 */
[----:B------:R-:W-:Y:S02]  /*7260*/  CS2R R38, SRZ ;  /* 0x0000000000267805 */ /* 0x000fe4000001ff00 */
[----:B------:R-:W-:Y:S02]  /*7270*/  LEA R26, R22, UR44, 0x3 ;  /* 0x0000002c161a7c11 */ /* 0x000fe4000f8e18ff */
[----:B------:R-:W-:Y:S02]  /*7280*/  CS2R R36, SRZ ;  /* 0x0000000000247805 */ /* 0x000fe4000001ff00 */
[----:B------:R-:W-:Y:S02]  /*7290*/  @P1 LOP3.LUT R0, R0, 0x1, RZ, 0xc0, !PT ;  /* 0x0000000100001812 */ /* 0x000fe400078ec0ff */
[----:B------:R-:W-:Y:S02]  /*72a0*/  CS2R R30, SRZ ;  /* 0x00000000001e7805 */ /* 0x000fe4000001ff00 */
[----:B------:R-:W-:Y:S02]  /*72b0*/  SHF.L.U32 R2, R54, 0x1f, RZ ;  /* 0x0000001f36027819 */ /* 0x000fe400000006ff */
[----:B------:R-:W-:Y:S02]  /*72c0*/  CS2R R28, SRZ ;  /* 0x00000000001c7805 */ /* 0x000fe4000001ff00 */
[----:B------:R-:W-:Y:S01]  /*72d0*/  ISETP.NE.U32.OR P5, PT, R0, 0x1, !P1 ;  /* 0x000000010000780c */ /* 0x000fe20004fa5470 */
[----:B------:R-:W-:Y:S01]  /*72e0*/  IMAD.IADD R59, R56, 0x1, R60 ;  /* 0x00000001383b7824 */ /* 0x000fe200078e023c */
[----:B------:R-:W-:Y:S02]  /*72f0*/  PLOP3.LUT P2, PT, PT, PT, UP1, 0x80, 0x8 ;  /* 0x000000000008781c */ /* 0x000fe40003f4f018 */
[----:B------:R-:W-:Y:S02]  /*7300*/  LEA.HI R25, R22, R22, RZ, 0x1 ;  /* 0x0000001616197211 */ /* 0x000fe400078f08ff */
[----:B------:R-:W-:Y:S02]  /*7310*/  LOP3.LUT P4, R51, R45, 0xff, RZ, 0xc0, !PT ;  /* 0x000000ff2d337812 */ /* 0x000fe4000788c0ff */
[----:B------:R-:W-:Y:S02]  /*7320*/  SEL R3, RZ, 0xffffffff, P3 ;  /* 0xffffffffff037807 */ /* 0x000fe40001800000 */
[----:B------:R-:W-:Y:S03]  /*7330*/  P2R R58, PR, RZ, 0x20 ;  /* 0x00000020ff3a7803 */ /* 0x000fe60000000000 */
[----:B------:R-:W-:Y:S02]  /*7340*/  @P5 SHF.L.U32 R0, R55, 0x1f, RZ ;  /* 0x0000001f37005819 */ /* 0x000fe400000006ff */
[----:B------:R-:W-:Y:S02]  /*7350*/  @P2 SEL R3, R4, R3, !P4 ;  /* 0x0000000304032207 */ /* 0x000fe40006000000 */
[----:B------:R1:W2:Y:S02]  /*7360*/  @P5 SYNCS.PHASECHK.TRANS64.TRYWAIT P1, [UR44+0x220], R0 ;  /* 0x00022000ff0055a7 */ /* 0x0002a4000802112c */
[----:B------:R-:W-:Y:S04]  /*7370*/  LOP3.LUT R3, R3, 0x1, RZ, 0xc0, !PT ;  /* 0x0000000103037812 */ /* 0x000fe800078ec0ff */
[----:B------:R-:W-:Y:S04]  /*7380*/  ISETP.NE.U32.AND P2, PT, R3, 0x1, PT ;  /* 0x000000010300780c */ /* 0x000fe80003f45070 */
[----:B------:R-:W-:Y:S01]  /*7390*/  P2R R64, PR, RZ, 0x4 ;  /* 0x00000004ff407803 */ /* 0x000fe20000000000 */
[----:B------:R4:W3:Y:S01]  /*73a0*/  SYNCS.PHASECHK.TRANS64.TRYWAIT P0, [R26+URZ+0x290], R2 ;  /* 0x000290021a0075a7 */ /* 0x0008e200080011ff */
[C---:B-1----:R-:W-:Y:S01]  /*73b0*/  IMAD.SHL.U32 R0, R25.reuse, 0x40, RZ ;  /* 0x0000004019007824 */ /* 0x042fe200078e00ff */
[----:B------:R-:W-:Y:S04]  /*73c0*/  LOP3.LUT R25, R25, 0xffe, RZ, 0xc0, !PT ;  /* 0x00000ffe19197812 */ /* 0x000fe800078ec0ff */
[----:B------:R-:W-:Y:S01]  /*73d0*/  LOP3.LUT R0, R0, 0xffffff80, RZ, 0xc0, !PT ;  /* 0xffffff8000007812 */ /* 0x000fe200078ec0ff */
[----:B------:R-:W-:Y:S04]  /*73e0*/  IMAD.IADD R25, R22, 0x1, -R25 ;  /* 0x0000000116197824 */ /* 0x000fe800078e0a19 */
[----:B------:R-:W-:Y:S04]  /*73f0*/  IMAD.IADD R0, R23, 0x1, R0 ;  /* 0x0000000117007824 */ /* 0x000fe800078e0200 */
[----:B------:R-:W-:Y:S01]  /*7400*/  IMAD R25, R25, 0x100000, R0 ;  /* 0x0010000019197824 */ /* 0x000fe200078e0200 */
[----:B--2---:R-:W-:Y:S01]  /*7410*/  @P5 SEL R63, RZ, 0x1, !P1 ;  /* 0x00000001ff3f5807 */ /* 0x004fe20004800000 */
[----:B----4-:R-:W-:Y:S06]  /*7420*/  @!P5 BRA `(.L_x_129) ;  /* 0x000000000044d947 */ /* 0x010fec0003800000 */
[----:B------:R-:W-:Y:S01]  /*7430*/  IMAD.MOV.U32 R38, RZ, RZ, RZ ;  /* 0x000000ffff267224 */ /* 0x000fe200078e00ff */
[----:B------:R-:W-:Y:S01]  /*7440*/  ISETP.NE.AND P1, PT, R63, RZ, PT ;  /* 0x000000ff3f00720c */ /* 0x000fe20003f25270 */
[----:B------:R-:W-:Y:S01]  /*7450*/  BSSY B0, `(.L_x_130) ;  /* 0x0000008000007945 */ /* 0x000fe20003800000 */
[----:B------:R-:W-:Y:S02]  /*7460*/  CS2R R30, SRZ ;  /* 0x00000000001e7805 */ /* 0x000fe4000001ff00 */
[----:B------:R-:W-:Y:S02]  /*7470*/  CS2R R28, SRZ ;  /* 0x00000000001c7805 */ /* 0x000fe4000001ff00 */
[----:B------:R-:W-:Y:S07]  /*7480*/  CS2R R36, SRZ ;  /* 0x0000000000247805 */ /* 0x000fee000001ff00 */
[----:B------:R-:W-:Y:S05]  /*7490*/  @P1 BRA `(.L_x_131) ;  /* 0x00000000000c1947 */ /* 0x000fea0003800000 */
[----:B------:R-:W-:Y:S04]  /*74a0*/  SHF.L.U32 R3, R55, 0x1f, RZ ;  /* 0x0000001f37037819 */ /* 0x000fe800000006ff */
[----:B------:R-:W1:Y:S02]  /*74b0*/  SYNCS.PHASECHK.TRANS64.TRYWAIT P1, [UR44+0x220], R3 ;  /* 0x00022003ff0075a7 */ /* 0x000e64000802112c */
[----:B-1----:R-:W-:Y:S05]  /*74c0*/  @!P1 BRA `(.L_x_132) ;  /* 0x0000003800849947 */ /* 0x002fea0003800000 */
.L_x_131:
[----:B------:R-:W-:Y:S05]  /*74d0*/  BSYNC B0 ;  /* 0x0000000000007941 */ /* 0x000fea0003800000 */
.L_x_130:
[----:B------:R-:W-:Y:S01]  /*74e0*/  ISETP.NE.AND P1, PT, R64, RZ, PT ;  /* 0x000000ff4000720c */ /* 0x000fe20003f25270 */
[----:B------:R-:W-:Y:S11]  /*74f0*/  HFMA2 R61, -RZ, RZ, 0, 5.9604644775390625e-08 ;  /* 0x00000001ff3d7431 */ /* 0x000ff600000001ff */
[----:B------:R-:W-:Y:S01]  /*7500*/  @!UPT UIADD3 URZ, UPT, UPT, URZ, URZ, URZ ;  /* 0x000000fffffff290 */ /* 0x000fe2000fffe0ff */
[----:B------:R-:W-:Y:S05]  /*7510*/  @P1 WARPSYNC.ALL ;  /* 0x0000000000001948 */ /* 0x000fea0003800000 */
[----:B------:R2:W4:Y:S04]  /*7520*/  @P1 LDSM.16.M88.4 R28, [R62+UR44+0x400] ;  /* 0x0004002c3e1c183b */ /* 0x0005280008000200 */
[----:B------:R2:W1:Y:S02]  /*7530*/  @P1 LDSM.16.M88.4 R36, [R59+0x400] ;  /* 0x000400003b24183b */ /* 0x0004640000000200 */
.L_x_129:
[----:B------:R-:W-:Y:S05]  /*7540*/  BSYNC B1 ;  /* 0x0000000000017941 */ /* 0x000fea0003800000 */
.L_x_128:
[----:B-1----:R-:W-:Y:S04]  /*7550*/  SHF.R.U32.HI R0, RZ, 0x15, R25 ;  /* 0x00000015ff007819 */ /* 0x002fe80000011619 */
[----:B------:R-:W-:Y:S01]  /*7560*/  LOP3.LUT P1, RZ, R0, 0x3, R46, 0x48, !PT ;  /* 0x0000000300ff7812 */ /* 0x000fe2000782482e */
[----:B------:R-:W-:Y:S01]  /*7570*/  @!UPT UIADD3 URZ, UPT, UPT, URZ, URZ, URZ ;  /* 0x000000fffffff290 */ /* 0x000fe2000fffe0ff */
[----:B---3--:R-:W-:Y:S11]  /*7580*/  @P0 BRA `(.L_x_133) ;  /* 0x0000000000080947 */ /* 0x008ff60003800000 */
[----:B------:R-:W1:Y:S02]  /*7590*/  SYNCS.PHASECHK.TRANS64.TRYWAIT P0, [R26+URZ+0x290], R2 ;  /* 0x000290021a0075a7 */ /* 0x000e6400080011ff */
[----:B-1----:R-:W-:Y:S05]  /*75a0*/  @!P0 BRA `(.L_x_134) ;  /* 0x0000003800648947 */ /* 0x002fea0003800000 */
.L_x_133:
[----:B------:R-:W-:Y:S05]  /*75b0*/  @!P1 BRA `(.L_x_135) ;  /* 0x0000000000409947 */ /* 0x000fea0003800000 */
[----:B------:R-:W3:Y:S01]  /*75c0*/  LDCU.64 UR8, c[0x4][0x70] ;  /* 0x01000e00ff0877ac */ /* 0x000ee20008000a00 */
[----:B------:R-:W-:Y:S01]  /*75d0*/  MOV R3, 0x0 ;  /* 0x0000000000037802 */ /* 0x000fe20000000f00 */
[----:B------:R-:W-:Y:S02]  /*75e0*/  HFMA2 R12, -RZ, RZ, 0, 5.9604644775390625e-08 ;  /* 0x00000001ff0c7431 */ /* 0x000fe400000001ff */
[----:B------:R-:W-:Y:S02]  /*75f0*/  IMAD.MOV.U32 R8, RZ, RZ, 0x192 ;  /* 0x00000192ff087424 */ /* 0x000fe400078e00ff */
[----:B------:R-:W-:Y:S01]  /*7600*/  IMAD.MOV.U32 R13, RZ, RZ, RZ ;  /* 0x000000ffff0d7224 */ /* 0x000fe200078e00ff */
[----:B------:R-:W5:Y:S01]  /*7610*/  LDCU.64 UR6, c[0x4][0x78] ;  /* 0x01000f00ff0677ac */ /* 0x000f620008000a00 */
[----:B-1----:R-:W1:Y:S01]  /*7620*/  LDC.64 R2, c[0x4][R3] ;  /* 0x0100000003027b82 */ /* 0x002e620000000a00 */
[----:B------:R-:W2:Y:S01]  /*7630*/  LDCU.64 UR4, c[0x4][0x10] ;  /* 0x01000200ff0477ac */ /* 0x000ea20008000a00 */
[----:B---3--:R-:W-:Y:S01]  /*7640*/  MOV R5, UR9 ;  /* 0x0000000900057c02 */ /* 0x008fe20008000f00 */
[----:B------:R-:W-:Y:S01]  /*7650*/  IMAD.U32 R4, RZ, RZ, UR8 ;  /* 0x00000008ff047e24 */ /* 0x000fe2000f8e00ff */
[----:B-----5:R-:W-:Y:S01]  /*7660*/  MOV R7, UR7 ;  /* 0x0000000700077c02 */ /* 0x020fe20008000f00 */
[----:B------:R-:W-:Y:S01]  /*7670*/  IMAD.U32 R6, RZ, RZ, UR6 ;  /* 0x00000006ff067e24 */ /* 0x000fe2000f8e00ff */
[----:B--2---:R-:W-:Y:S01]  /*7680*/  MOV R11, UR5 ;  /* 0x00000005000b7c02 */ /* 0x004fe20008000f00 */
[----:B------:R-:W-:Y:S02]  /*7690*/  IMAD.U32 R10, RZ, RZ, UR4 ;  /* 0x00000004ff0a7e24 */ /* 0x000fe4000f8e00ff */
[----:B------:R-:W-:Y:S07]  /*76a0*/  LEPC R20, `(.L_x_135) ;  /* 0x000000001014794e */ /* 0x000fee0000000000 */
[----:B-1--4-:R-:W-:Y:S05]  /*76b0*/  CALL.ABS.NOINC R2 ;  /* 0x0000000002007343 */ /* 0x012fea0003c00000 */
.L_x_135:
[----:B------:R-:W-:Y:S05]  /*76c0*/  WARPSYNC.ALL ;  /* 0x0000000000007948 */ /* 0x000fea0003800000 */
[----:B------:R-:W-:Y:S01]  /*76d0*/  R2UR UR4, R25 ;  /* 0x00000000190472ca */ /* 0x000fe200000e0000 */
[--C-:B----4-:R-:W-:Y:S01]  /*76e0*/  HADD2.F32 R3, -RZ, R28.reuse.H0_H0 ;  /* 0x2000001cff037230 */ /* 0x110fe20000004100 */
[----:B------:R-:W-:Y:S01]  /*76f0*/  ISETP.NE.AND P0, PT, R57, RZ, PT ;  /* 0x000000ff3900720c */ /* 0x000fe20003f05270 */
[--C-:B------:R-:W-:Y:S01]  /*7700*/  HADD2.F32 R20, -RZ, R29.reuse.H0_H0 ;  /* 0x2000001dff147230 */ /* 0x100fe20000004100 */
[----:B------:R-:W-:Y:S01]  /*7710*/  BSSY.RECONVERGENT B0, `(.L_x_136) ;  /* 0x000004c000007945 */ /* 0x000fe20003800200 */
[----:B------:R-:W-:Y:S08]  /*7720*/  HADD2.F32 R21, -RZ, R29.H1_H1 ;  /* 0x3000001dff157230 */ /* 0x000ff00000004100 */
[----:B------:R-:W3:Y:S02]  /*7730*/  LDTM.16dp256bit.x4 R4, tmem[UR4] ;  /* 0x00000004000479ee */ /* 0x000ee40008120000 */
[C---:B---3--:R-:W-:Y:S01]  /*7740*/  FMUL R0, R24.reuse, R4 ;  /* 0x0000000418007220 */ /* 0x048fe20000400000 */
[----:B------:R-:W-:Y:S02]  /*7750*/  HADD2.F32 R4, -RZ, R28.H1_H1 ;  /* 0x3000001cff047230 */ /* 0x000fe40000004100 */
[C---:B-1----:R-:W-:Y:S01]  /*7760*/  FMUL R2, R24.reuse, R5 ;  /* 0x0000000518027220 */ /* 0x042fe20000400000 */
[C---:B------:R-:W-:Y:S01]  /*7770*/  FMUL R7, R24.reuse, R7 ;  /* 0x0000000718077220 */ /* 0x040fe20000400000 */
[C---:B------:R-:W-:Y:S01]  /*7780*/  FFMA R0, R27.reuse, R3, R0 ;  /* 0x000000031b007223 */ /* 0x040fe20000000000 */
[C---:B------:R-:W-:Y:S01]  /*7790*/  FMUL R3, R24.reuse, R6 ;  /* 0x0000000618037220 */ /* 0x040fe20000400000 */
[C---:B------:R-:W-:Y:S01]  /*77a0*/  FFMA R2, R27.reuse, R4, R2 ;  /* 0x000000041b027223 */ /* 0x040fe20000000002 */
[C---:B------:R-:W-:Y:S01]  /*77b0*/  FMUL R4, R24.reuse, R8 ;  /* 0x0000000818047220 */ /* 0x040fe20000400000 */
[C---:B------:R-:W-:Y:S01]  /*77c0*/  FMUL R8, R24.reuse, R12 ;  /* 0x0000000c18087220 */ /* 0x040fe20000400000 */
[C---:B------:R-:W-:Y:S01]  /*77d0*/  FFMA R3, R27.reuse, R20, R3 ;  /* 0x000000141b037223 */ /* 0x040fe20000000003 */
[----:B------:R-:W-:Y:S01]  /*77e0*/  FMUL R12, R24, R16 ;  /* 0x00000010180c7220 */ /* 0x000fe20000400000 */
[--C-:B------:R-:W-:Y:S01]  /*77f0*/  HADD2.F32 R16, -RZ, R30.reuse.H0_H0 ;  /* 0x2000001eff107230 */ /* 0x100fe20000004100 */
[----:B------:R-:W-:Y:S01]  /*7800*/  F2FP.F16.F32.PACK_AB R32, R2, R0 ;  /* 0x000000000220723e */ /* 0x000fe200000000ff */
[----:B------:R-:W-:Y:S02]  /*7810*/  HADD2.F32 R0, -RZ, R30.H1_H1 ;  /* 0x3000001eff007230 */ /* 0x000fe40000004100 */
[C---:B------:R-:W-:Y:S01]  /*7820*/  FFMA R7, R27.reuse, R21, R7 ;  /* 0x000000151b077223 */ /* 0x040fe20000000007 */
[C---:B------:R-:W-:Y:S01]  /*7830*/  FMUL R5, R24.reuse, R9 ;  /* 0x0000000918057220 */ /* 0x040fe20000400000 */
[--C-:B------:R-:W-:Y:S02]  /*7840*/  HADD2.F32 R2, -RZ, R31.reuse.H0_H0 ;  /* 0x2000001fff027230 */ /* 0x100fe40000004100 */
[C---:B------:R-:W-:Y:S01]  /*7850*/  FFMA R4, R27.reuse, R16, R4 ;  /* 0x000000101b047223 */ /* 0x040fe20000000004 */
[C---:B------:R-:W-:Y:S01]  /*7860*/  FMUL R6, R24.reuse, R10 ;  /* 0x0000000a18067220 */ /* 0x040fe20000400000 */
[C---:B------:R-:W-:Y:S01]  /*7870*/  FFMA R5, R27.reuse, R0, R5 ;  /* 0x000000001b057223 */ /* 0x040fe20000000005 */
[----:B------:R-:W-:Y:S02]  /*7880*/  HADD2.F32 R16, -RZ, R31.H1_H1 ;  /* 0x3000001fff107230 */ /* 0x000fe40000004100 */
[C---:B------:R-:W-:Y:S01]  /*7890*/  FMUL R11, R24.reuse, R11 ;  /* 0x0000000b180b7220 */ /* 0x040fe20000400000 */
[----:B------:R-:W-:Y:S01]  /*78a0*/  FFMA R6, R27, R2, R6 ;  /* 0x000000021b067223 */ /* 0x000fe20000000006 */
[--C-:B------:R-:W-:Y:S01]  /*78b0*/  HADD2.F32 R0, -RZ, R36.reuse.H0_H0 ;  /* 0x20000024ff007230 */ /* 0x100fe20000004100 */
[----:B------:R-:W-:Y:S01]  /*78c0*/  F2FP.F16.F32.PACK_AB R33, R7, R3 ;  /* 0x000000030721723e */ /* 0x000fe200000000ff */
[----:B------:R-:W-:Y:S02]  /*78d0*/  HADD2.F32 R2, -RZ, R36.H1_H1 ;  /* 0x30000024ff027230 */ /* 0x000fe40000004100 */
[C---:B------:R-:W-:Y:S01]  /*78e0*/  FMUL R9, R24.reuse, R13 ;  /* 0x0000000d18097220 */ /* 0x040fe20000400000 */
[--C-:B------:R-:W-:Y:S02]  /*78f0*/  HADD2.F32 R3, -RZ, R37.reuse.H0_H0 ;  /* 0x20000025ff037230 */ /* 0x100fe40000004100 */
[C---:B------:R-:W-:Y:S01]  /*7900*/  FMUL R10, R24.reuse, R14 ;  /* 0x0000000e180a7220 */ /* 0x040fe20000400000 */
[C---:B------:R-:W-:Y:S01]  /*7910*/  FFMA R11, R27.reuse, R16, R11 ;  /* 0x000000101b0b7223 */ /* 0x040fe2000000000b */
[C---:B------:R-:W-:Y:S01]  /*7920*/  FFMA R8, R27.reuse, R0, R8 ;  /* 0x000000001b087223 */ /* 0x040fe20000000008 */
[C---:B------:R-:W-:Y:S01]  /*7930*/  FFMA R9, R27.reuse, R2, R9 ;  /* 0x000000021b097223 */ /* 0x040fe20000000009 */
[----:B------:R-:W-:Y:S02]  /*7940*/  HADD2.F32 R0, -RZ, R37.H1_H1 ;  /* 0x30000025ff007230 */ /* 0x000fe40000004100 */
[----:B------:R-:W-:Y:S01]  /*7950*/  FFMA R10, R27, R3, R10 ;  /* 0x000000031b0a7223 */ /* 0x000fe2000000000a */
[C---:B------:R-:W-:Y:S01]  /*7960*/  FMUL R15, R24.reuse, R15 ;  /* 0x0000000f180f7220 */ /* 0x040fe20000400000 */
[--C-:B------:R-:W-:Y:S01]  /*7970*/  HADD2.F32 R2, -RZ, R38.reuse.H0_H0 ;  /* 0x20000026ff027230 */ /* 0x100fe20000004100 */
[----:B------:R-:W-:Y:S01]  /*7980*/  F2FP.F16.F32.PACK_AB R34, R5, R4 ;  /* 0x000000040522723e */ /* 0x000fe200000000ff */
[----:B------:R-:W-:Y:S02]  /*7990*/  HADD2.F32 R3, -RZ, R38.H1_H1 ;  /* 0x30000026ff037230 */ /* 0x000fe40000004100 */
[C---:B------:R-:W-:Y:S01]  /*79a0*/  FMUL R13, R24.reuse, R17 ;  /* 0x00000011180d7220 */ /* 0x040fe20000400000 */
[--C-:B------:R-:W-:Y:S02]  /*79b0*/  HADD2.F32 R4, -RZ, R39.reuse.H0_H0 ;  /* 0x20000027ff047230 */ /* 0x100fe40000004100 */
[C---:B------:R-:W-:Y:S01]  /*79c0*/  FMUL R14, R24.reuse, R18 ;  /* 0x00000012180e7220 */ /* 0x040fe20000400000 */
[----:B------:R-:W-:Y:S02]  /*79d0*/  HADD2.F32 R5, -RZ, R39.H1_H1 ;  /* 0x30000027ff057230 */ /* 0x000fe40000004100 */
[C---:B------:R-:W-:Y:S01]  /*79e0*/  FFMA R15, R27.reuse, R0, R15 ;  /* 0x000000001b0f7223 */ /* 0x040fe2000000000f */
[----:B------:R-:W-:Y:S01]  /*79f0*/  FMUL R19, R24, R19 ;  /* 0x0000001318137220 */ /* 0x000fe20000400000 */
[C---:B------:R-:W-:Y:S01]  /*7a00*/  FFMA R12, R27.reuse, R2, R12 ;  /* 0x000000021b0c7223 */ /* 0x040fe2000000000c */
[C---:B------:R-:W-:Y:S01]  /*7a10*/  FFMA R13, R27.reuse, R3, R13 ;  /* 0x000000031b0d7223 */ /* 0x040fe2000000000d */
[C---:B------:R-:W-:Y:S01]  /*7a20*/  FFMA R14, R27.reuse, R4, R14 ;  /* 0x000000041b0e7223 */ /* 0x040fe2000000000e */
[----:B------:R-:W-:Y:S01]  /*7a30*/  FFMA R19, R27, R5, R19 ;  /* 0x000000051b137223 */ /* 0x000fe20000000013 */
[----:B------:R-:W-:Y:S02]  /*7a40*/  F2FP.F16.F32.PACK_AB R35, R11, R6 ;  /* 0x000000060b23723e */ /* 0x000fe400000000ff */
[----:B------:R-:W-:Y:S02]  /*7a50*/  F2FP.F16.F32.PACK_AB R8, R9, R8 ;  /* 0x000000080908723e */ /* 0x000fe400000000ff */
[----:B------:R-:W-:Y:S01]  /*7a60*/  F2FP.F16.F32.PACK_AB R9, R15, R10 ;  /* 0x0000000a0f09723e */ /* 0x000fe200000000ff */
[----:B------:R1:W-:Y:S01]  /*7a70*/  STSM.16.M88.4 [R60+0x400], R32 ;  /* 0x000400203c007844 */ /* 0x0003e20000000200 */
[----:B------:R-:W-:Y:S02]  /*7a80*/  F2FP.F16.F32.PACK_AB R10, R13, R12 ;  /* 0x0000000c0d0a723e */ /* 0x000fe400000000ff */
[----:B------:R-:W-:Y:S05]  /*7a90*/  F2FP.F16.F32.PACK_AB R11, R19, R14 ;  /* 0x0000000e130b723e */ /* 0x000fea00000000ff */
[----:B------:R1:W-:Y:S01]  /*7aa0*/  STSM.16.M88.4 [R59+0x400], R8 ;  /* 0x000400083b007844 */ /* 0x0003e20000000200 */
[----:B------:R-:W-:Y:S01]  /*7ab0*/  @!PT LDS RZ, [RZ] ;  /* 0x00000000fffff984 */ /* 0x000fe20000000800 */
[----:B------:R-:W-:Y:S01]  /*7ac0*/  @!PT LDS RZ, [RZ] ;  /* 0x00000000fffff984 */ /* 0x000fe20000000800 */
[----:B------:R-:W-:Y:S01]  /*7ad0*/  @!PT LDS RZ, [RZ] ;  /* 0x00000000fffff984 */ /* 0x000fe20000000800 */
[----:B------:R-:W-:Y:S01]  /*7ae0*/  @!PT LDS RZ, [RZ] ;  /* 0x00000000fffff984 */ /* 0x000fe20000000800 */
[----:B------:R3:W-:Y:S07]  /*7af0*/  MEMBAR.ALL.CTA ;  /* 0x0000000000007992 */ /* 0x0007ee0000008000 */
[----:B---3--:R-:W3:Y:S02]  /*7b00*/  FENCE.VIEW.ASYNC.S ;  /* 0x00000000000073c6 */ /* 0x008ee40000000000 */
[----:B---3--:R-:W-:Y:S06]  /*7b10*/  BAR.SYNC.DEFER_BLOCKING 0x1, 0x80 ;  /* 0x0042000000007b1d */ /* 0x008fec0000010000 */
[----:B------:R-:W-:Y:S05]  /*7b20*/  @P0 BRA `(.L_x_137) ;  /* 0x0000000000280947 */ /* 0x000fea0003800000 */
[----:B------:R-:W3:Y:S01]  /*7b30*/  LDCU.64 UR6, c[0x0][0x348] ;  /* 0x00006900ff0677ac */ /* 0x000ee20008000a00 */
[----:B------:R-:W-:Y:S01]  /*7b40*/  UIADD3 UR4, UPT, UPT, UR44, 0x400, URZ ;  /* 0x000004002c047890 */ /* 0x000fe2000fffe0ff */
[----:B------:R-:W-:Y:S05]  /*7b50*/  UMOV UR51, UR36 ;  /* 0x0000002400337c82 */ /* 0x000fea0008000000 */
[----:B------:R-:W-:Y:S04]  /*7b60*/  MOV R50, UR4 ;  /* 0x0000000400327c02 */ /* 0x000fe80008000f00 */
[----:B------:R-:W-:Y:S01]  /*7b70*/  R2UR UR48, R50 ;  /* 0x00000000323072ca */ /* 0x000fe200000e0000 */
[----:B---3--:R-:W-:Y:S04]  /*7b80*/  UIADD3 UR4, UP0, UPT, UR6, 0x680, URZ ;  /* 0x0000068006047890 */ /* 0x008fe8000ff1e0ff */
[----:B------:R-:W-:Y:S09]  /*7b90*/  UIADD3.X UR5, UPT, UPT, URZ, UR7, URZ, UP0, !UPT ;  /* 0x00000007ff057290 */ /* 0x000ff200087fe4ff */
[----:B------:R3:W-:Y:S01]  /*7ba0*/  UTMASTG.3D [UR48], [UR4] ;  /* 0x00000030040073b5 */ /* 0x0007e20008010000 */
[----:B------:R0:W-:Y:S01]  /*7bb0*/  UTMACMDFLUSH ;  /* 0x00000000000079b7 */ /* 0x0001e20000000000 */
[----:B---3--:R-:W-:Y:S04]  /*7bc0*/  DEPBAR.LE SB0, 0x1 ;  /* 0x000080400000791a */ /* 0x008fe80000000000 */
.L_x_137:
[----:B------:R-:W-:Y:S05]  /*7bd0*/  BSYNC.RECONVERGENT B0 ;  /* 0x0000000000007941 */ /* 0x000fea0003800200 */
.L_x_136:
[----:B------:R-:W-:Y:S01]  /*7be0*/  BAR.SYNC.DEFER_BLOCKING 0x1, 0x80 ;  /* 0x0042000000007b1d */ /* 0x000fe20000010000 */
[----:B------:R-:W-:Y:S01]  /*7bf0*/  ISETP.NE.AND P1, PT, R58, RZ, PT ;  /* 0x000000ff3a00720c */ /* 0x000fe20003f25270 */
[----:B------:R-:W-:Y:S01]  /*7c00*/  UISETP.NE.AND UP0, UPT, UR47, URZ, UPT ;  /* 0x000000ff2f00728c */ /* 0x000fe2000bf05270 */
[----:B------:R-:W-:Y:S11]  /*7c10*/  LEA R4, R61, UR44, 0x3 ;  /* 0x0000002c3d047c11 */ /* 0x000ff6000f8e18ff */
[----:B------:R-:W-:Y:S01]  /*7c20*/  @P1 SHF.L.U32 R3, R55, 0x1f, RZ ;  /* 0x0000001f37031819 */ /* 0x000fe200000006ff */
[----:B------:R-:W-:Y:S06]  /*7c30*/  BRA.U !UP0, `(.L_x_138) ;  /* 0x0000000108247547 */ /* 0x000fec000b800000 */
[----:B------:R-:W3:Y:S01]  /*7c40*/  S2R R0, SR_CgaCtaId ;  /* 0x0000000000007919 */ /* 0x000ee20000008800 */
[----:B------:R-:W-:Y:S01]  /*7c50*/  IMAD.U32 R2, RZ, RZ, UR46 ;  /* 0x0000002eff027e24 */ /* 0x000fe2000f8e00ff */
[----:B------:R-:W-:Y:S04]  /*7c60*/  UIADD3 UR4, UPT, UPT, UR46, 0x1, URZ ;  /* 0x000000012e047890 */ /* 0x000fe8000fffe0ff */
[----:B------:R-:W-:Y:S01]  /*7c70*/  @P1 LEA R2, R2, UR44, 0x3 ;  /* 0x0000002c02021c11 */ /* 0x000fe2000f8e18ff */
[----:B------:R-:W-:Y:S04]  /*7c80*/  UISETP.NE.AND UP0, UPT, UR4, 0x4, UPT ;  /* 0x000000040400788c */ /* 0x000fe8000bf05270 */
[----:B------:R-:W-:Y:S01]  /*7c90*/  @P1 VIADD R2, R2, 0x240 ;  /* 0x0000024002021836 */ /* 0x000fe20000000000 */
[----:B------:R-:W-:Y:S04]  /*7ca0*/  USEL UR46, UR4, URZ, UP0 ;  /* 0x000000ff042e7287 */ /* 0x000fe80008000000 */
[----:B---3--:R-:W-:Y:S04]  /*7cb0*/  @P1 PRMT R0, R0, 0x654, R2 ;  /* 0x0000065400001816 */ /* 0x008fe80000000002 */
[----:B------:R3:W-:Y:S04]  /*7cc0*/  @P1 SYNCS.ARRIVE.TRANS64.RED.A1T0 RZ, [R0+URZ], RZ ;  /* 0x000000ff00ff19a7 */ /* 0x0007e800081004ff */
.L_x_138:
[----:B------:R-:W4:Y:S01]  /*7cd0*/  @P1 SYNCS.PHASECHK.TRANS64.TRYWAIT P0, [R4+URZ+0x220], R3 ;  /* 0x00022003040015a7 */ /* 0x000f2200080011ff */
[----:B------:R-:W-:Y:S01]  /*7ce0*/  BSSY B1, `(.L_x_139) ;  /* 0x0000013000017945 */ /* 0x000fe20003800000 */
[----:B----4-:R-:W-:Y:S03]  /*7cf0*/  @P1 SEL R63, RZ, 0x1, !P0 ;  /* 0x00000001ff3f1807 */ /* 0x010fe60004000000 */
[----:B------:R-:W-:Y:S05]  /*7d00*/  @!P1 BRA `(.L_x_140) ;  /* 0x0000000000409947 */ /* 0x000fea0003800000 */
[----:B------:R-:W-:Y:S01]  /*7d10*/  ISETP.NE.AND P1, PT, R64, RZ, PT ;  /* 0x000000ff4000720c */ /* 0x000fe20003f25270 */
[----:B------:R-:W-:Y:S01]  /*7d20*/  BSSY B0, `(.L_x_141) ;  /* 0x0000009000007945 */ /* 0x000fe20003800000 */
[----:B------:R-:W-:Y:S11]  /*7d30*/  ISETP.NE.AND P0, PT, R63, RZ, PT ;  /* 0x000000ff3f00720c */ /* 0x000ff60003f05270 */
[----:B------:R-:W-:Y:S05]  /*7d40*/  @P1 IMAD R3, R61, 0x1000, R62 ;  /* 0x000010003d031824 */ /* 0x000fea00078e023e */
[----:B------:R-:W-:Y:S05]  /*7d50*/  @P1 IADD3 R2, PT, PT, R3, UR44, RZ ;  /* 0x0000002c03021c10 */ /* 0x000fea000fffe0ff */
[----:B------:R-:W-:Y:S01]  /*7d60*/  @P1 IMAD.IADD R2, R56, 0x1, R2 ;  /* 0x0000000138021824 */ /* 0x000fe200078e0202 */
[----:B------:R-:W-:Y:S06]  /*7d70*/  @P0 BRA `(.L_x_142) ;  /* 0x00000000000c0947 */ /* 0x000fec0003800000 */
[----:B---3--:R-:W-:Y:S04]  /*7d80*/  SHF.L.U32 R0, R55, 0x1f, RZ ;  /* 0x0000001f37007819 */ /* 0x008fe800000006ff */
[----:B------:R-:W3:Y:S02]  /*7d90*/  SYNCS.PHASECHK.TRANS64.TRYWAIT P0, [R4+URZ+0x220], R0 ;  /* 0x00022000040075a7 */ /* 0x000ee400080011ff */
[----:B---3--:R-:W-:Y:S05]  /*7da0*/  @!P0 BRA `(.L_x_143) ;  /* 0x0000003000788947 */ /* 0x008fea0003800000 */
.L_x_142:
[----:B------:R-:W-:Y:S05]  /*7db0*/  BSYNC B0 ;  /* 0x0000000000007941 */ /* 0x000fea0003800000 */
.L_x_141:
[----:B------:R-:W-:Y:S02]  /*7dc0*/  ISETP.NE.AND P0, PT, R64, RZ, PT ;  /* 0x000000ff4000720c */ /* 0x000fe40003f05270 */
[----:B------:R-:W-:Y:S11]  /*7dd0*/  IADD3 R61, PT, PT, R61, 0x1, RZ ;  /* 0x000000013d3d7810 */ /* 0x000ff60007ffe0ff */
[----:B------:R-:W-:Y:S05]  /*7de0*/  @P0 WARPSYNC.ALL ;  /* 0x0000000000000948 */ /* 0x000fea0003800000 */
[----:B------:R4:W1:Y:S04]  /*7df0*/  @P0 LDSM.16.M88.4 R28, [R3+UR44+0x400] ;  /* 0x0004002c031c083b */ /* 0x0008680008000200 */
[----:B------:R4:W1:Y:S02]  /*7e00*/  @P0 LDSM.16.M88.4 R36, [R2+0x400] ;  /* 0x000400000224083b */ /* 0x0008640000000200 */
.L_x_140:
[----:B------:R-:W-:Y:S05]  /*7e10*/  BSYNC B1 ;  /* 0x0000000000017941 */ /* 0x000fea0003800000 */
.L_x_139:
[----:B---3--:R-:W-:Y:S05]  /*7e20*/  VIADD R0, R25, 0x20 ;  /* 0x0000002019007836 */ /* 0x008fea0000000000 */
[----:B------:R-:W-:Y:S04]  /*7e30*/  SHF.R.U32.HI R0, RZ, 0x15, R0 ;  /* 0x00000015ff007819 */ /* 0x000fe80000011600 */
[----:B------:R-:W-:Y:S11]  /*7e40*/  LOP3.LUT P0, RZ, R0, 0x3, R46, 0x48, !PT ;  /* 0x0000000300ff7812 */ /* 0x000ff6000780482e */
[----:B------:R-:W-:Y:S02]  /*7e50*/  @!UPT UIADD3 URZ, UPT, UPT, URZ, URZ, URZ ;  /* 0x000000fffffff290 */ /* 0x000fe4000fffe0ff */
[----:B------:R-:W-:Y:S05]  /*7e60*/  @!P0 BRA `(.L_x_144) ;  /* 0x0000000000408947 */ /* 0x000fea0003800000 */
[----:B------:R-:W3:Y:S01]  /*7e70*/  LDCU.64 UR8, c[0x4][0x70] ;  /* 0x01000e00ff0877ac */ /* 0x000ee20008000a00 */
[----:B----4-:R-:W-:Y:S01]  /*7e80*/  MOV R3, 0x0 ;  /* 0x0000000000037802 */ /* 0x010fe20000000f00 */
[----:B------:R-:W-:Y:S02]  /*7e90*/  HFMA2 R12, -RZ, RZ, 0, 5.9604644775390625e-08 ;  /* 0x00000001ff0c7431 */ /* 0x000fe400000001ff */
[----:B-1----:R-:W-:Y:S02]  /*7ea0*/  IMAD.MOV.U32 R8, RZ, RZ, 0x192 ;  /* 0x00000192ff087424 */ /* 0x002fe400078e00ff */
[----:B------:R-:W-:Y:S01]  /*7eb0*/  IMAD.MOV.U32 R13, RZ, RZ, RZ ;  /* 0x000000ffff0d7224 */ /* 0x000fe200078e00ff */
[----:B------:R-:W1:Y:S01]  /*7ec0*/  LDCU.64 UR6, c[0x4][0x78] ;  /* 0x01000f00ff0677ac */ /* 0x000e620008000a00 */
[----:B------:R-:W4:Y:S01]  /*7ed0*/  LDC.64 R2, c[0x4][R3] ;  /* 0x0100000003027b82 */ /* 0x000f220000000a00 */
[----:B------:R-:W5:Y:S01]  /*7ee0*/  LDCU.64 UR4, c[0x4][0x10] ;  /* 0x01000200ff0477ac */ /* 0x000f620008000a00 */
[----:B---3--:R-:W-:Y:S01]  /*7ef0*/  MOV R5, UR9 ;  /* 0x0000000900057c02 */ /* 0x008fe20008000f00 */
[----:B------:R-:W-:Y:S01]  /*7f00*/  IMAD.U32 R4, RZ, RZ, UR8 ;  /* 0x00000008ff047e24 */ /* 0x000fe2000f8e00ff */
[----:B-1----:R-:W-:Y:S01]  /*7f10*/  MOV R7, UR7 ;  /* 0x0000000700077c02 */ /* 0x002fe20008000f00 */
[----:B------:R-:W-:Y:S01]  /*7f20*/  IMAD.U32 R6, RZ, RZ, UR6 ;  /* 0x00000006ff067e24 */ /* 0x000fe2000f8e00ff */
[----:B-----5:R-:W-:Y:S01]  /*7f30*/  MOV R11, UR5 ;  /* 0x00000005000b7c02 */ /* 0x020fe20008000f00 */
[----:B------:R-:W-:Y:S02]  /*7f40*/  IMAD.U32 R10, RZ, RZ, UR4 ;  /* 0x00000004ff0a7e24 */ /* 0x000fe4000f8e00ff */
[----:B------:R-:W-:Y:S07]  /*7f50*/  LEPC R20, `(.L_x_144) ;  /* 0x000000001014794e */ /* 0x000fee0000000000 */
[----:B--2-4-:R-:W-:Y:S05]  /*7f60*/  CALL.ABS.NOINC R2 ;  /* 0x0000000002007343 */ /* 0x014fea0003c00000 */
.L_x_144:
[----:B------:R-:W-:Y:S01]  /*7f70*/  ISETP.NE.AND P6, PT, R58, RZ, PT ;  /* 0x000000ff3a00720c */ /* 0x000fe20003fc5270 */
[----:B------:R-:W-:Y:S05]  /*7f80*/  WARPSYNC.ALL ;  /* 0x0000000000007948 */ /* 0x000fea0003800000 */
[----:B------:R-:W-:Y:S01]  /*7f90*/  R2UR UR4, R25 ;  /* 0x00000000190472ca */ /* 0x000fe200000e0000 */
[--C-:B-1--4-:R-:W-:Y:S01]  /*7fa0*/  HADD2.F32 R3, -RZ, R28.reuse.H0_H0 ;  /* 0x2000001cff037230 */ /* 0x112fe20000004100 */
[----:B------:R-:W1:Y:S01]  /*7fb0*/  S2R R65, SR_CgaCtaId ;  /* 0x0000000000417919 */ /* 0x000e620000008800 */
[--C-:B------:R-:W-:Y:S01]  /*7fc0*/  HADD2.F32 R20, -RZ, R29.reuse.H0_H0 ;  /* 0x2000001dff147230 */ /* 0x100fe20000004100 */
[----:B------:R-:W-:Y:S01]  /*7fd0*/  ISETP.NE.AND P0, PT, R57, RZ, PT ;  /* 0x000000ff3900720c */ /* 0x000fe20003f05270 */
[----:B------:R-:W-:Y:S01]  /*7fe0*/  HADD2.F32 R21, -RZ, R29.H1_H1 ;  /* 0x3000001dff157230 */ /* 0x000fe20000004100 */
[----:B------:R-:W-:Y:S07]  /*7ff0*/  BSSY.RECONVERGENT B0, `(.L_x_145) ;  /* 0x0000051000007945 */ /* 0x000fee0003800200 */
[----:B------:R-:W3:Y:S02]  /*8000*/  LDTM.16dp256bit.x4 R4, tmem[UR4+0x20] ;  /* 0x00002004000479ee */ /* 0x000ee40008120000 */
[C---:B---3--:R-:W-:Y:S01]  /*8010*/  FMUL R0, R24.reuse, R4 ;  /* 0x0000000418007220 */ /* 0x048fe20000400000 */
[----:B------:R-:W-:Y:S02]  /*8020*/  HADD2.F32 R4, -RZ, R28.H1_H1 ;  /* 0x3000001cff047230 */ /* 0x000fe40000004100 */
[C---:B------:R-:W-:Y:S01]  /*8030*/  FMUL R2, R24.reuse, R5 ;  /* 0x0000000518027220 */ /* 0x040fe20000400000 */
[C---:B------:R-:W-:Y:S01]  /*8040*/  FMUL R7, R24.reuse, R7 ;  /* 0x0000000718077220 */ /* 0x040fe20000400000 */
[C---:B------:R-:W-:Y:S01]  /*8050*/  FFMA R0, R27.reuse, R3, R0 ;  /* 0x000000031b007223 */ /* 0x040fe20000000000 */
[C---:B------:R-:W-:Y:S01]  /*8060*/  FMUL R3, R24.reuse, R6 ;  /* 0x0000000618037220 */ /* 0x040fe20000400000 */
[C---:B------:R-:W-:Y:S01]  /*8070*/  FFMA R2, R27.reuse, R4, R2 ;  /* 0x000000041b027223 */ /* 0x040fe20000000002 */
[C---:B------:R-:W-:Y:S01]  /*8080*/  FMUL R4, R24.reuse, R8 ;  /* 0x0000000818047220 */ /* 0x040fe20000400000 */
[----:B------:R-:W-:Y:S01]  /*8090*/  FMUL R8, R24, R12 ;  /* 0x0000000c18087220 */ /* 0x000fe20000400000 */
[C---:B------:R-:W-:Y:S01]  /*80a0*/  FFMA R3, R27.reuse, R20, R3 ;  /* 0x000000141b037223 */ /* 0x040fe20000000003 */
[----:B------:R-:W-:Y:S01]  /*80b0*/  FFMA R7, R27, R21, R7 ;  /* 0x000000151b077223 */ /* 0x000fe20000000007 */
[----:B------:R-:W-:Y:S01]  /*80c0*/  F2FP.F16.F32.PACK_AB R32, R2, R0 ;  /* 0x000000000220723e */ /* 0x000fe200000000ff */
[C---:B------:R-:W-:Y:S01]  /*80d0*/  FMUL R12, R24.reuse, R16 ;  /* 0x00000010180c7220 */ /* 0x040fe20000400000 */
[--C-:B------:R-:W-:Y:S02]  /*80e0*/  HADD2.F32 R16, -RZ, R30.reuse.H0_H0 ;  /* 0x2000001eff107230 */ /* 0x100fe40000004100 */
[C---:B------:R-:W-:Y:S01]  /*80f0*/  FMUL R5, R24.reuse, R9 ;  /* 0x0000000918057220 */ /* 0x040fe20000400000 */
[----:B------:R-:W-:Y:S01]  /*8100*/  F2FP.F16.F32.PACK_AB R33, R7, R3 ;  /* 0x000000030721723e */ /* 0x000fe200000000ff */
[----:B------:R-:W-:Y:S02]  /*8110*/  HADD2.F32 R0, -RZ, R30.H1_H1 ;  /* 0x3000001eff007230 */ /* 0x000fe40000004100 */
[C---:B------:R-:W-:Y:S01]  /*8120*/  FMUL R6, R24.reuse, R10 ;  /* 0x0000000a18067220 */ /* 0x040fe20000400000 */
[--C-:B------:R-:W-:Y:S02]  /*8130*/  HADD2.F32 R2, -RZ, R31.reuse.H0_H0 ;  /* 0x2000001fff027230 */ /* 0x100fe40000004100 */
[C---:B------:R-:W-:Y:S01]  /*8140*/  FMUL R11, R24.reuse, R11 ;  /* 0x0000000b180b7220 */ /* 0x040fe20000400000 */
[----:B------:R-:W-:Y:S02]  /*8150*/  HADD2.F32 R3, -RZ, R31.H1_H1 ;  /* 0x3000001fff037230 */ /* 0x000fe40000004100 */
[C---:B------:R-:W-:Y:S01]  /*8160*/  FFMA R4, R27.reuse, R16, R4 ;  /* 0x000000101b047223 */ /* 0x040fe20000000004 */
[C---:B------:R-:W-:Y:S01]  /*8170*/  FFMA R5, R27.reuse, R0, R5 ;  /* 0x000000001b057223 */ /* 0x040fe20000000005 */
[C---:B------:R-:W-:Y:S01]  /*8180*/  FFMA R6, R27.reuse, R2, R6 ;  /* 0x000000021b067223 */ /* 0x040fe20000000006 */
[--C-:B------:R-:W-:Y:S02]  /*8190*/  HADD2.F32 R0, -RZ, R36.reuse.H0_H0 ;  /* 0x20000024ff007230 */ /* 0x100fe40000004100 */
[----:B------:R-:W-:Y:S01]  /*81a0*/  FFMA R11, R27, R3, R11 ;  /* 0x000000031b0b7223 */ /* 0x000fe2000000000b */
[----:B------:R-:W-:Y:S01]  /*81b0*/  HADD2.F32 R2, -RZ, R36.H1_H1 ;  /* 0x30000024ff027230 */ /* 0x000fe20000004100 */
[----:B------:R-:W-:Y:S01]  /*81c0*/  F2FP.F16.F32.PACK_AB R34, R5, R4 ;  /* 0x000000040522723e */ /* 0x000fe200000000ff */
[C---:B------:R-:W-:Y:S01]  /*81d0*/  FMUL R9, R24.reuse, R13 ;  /* 0x0000000d18097220 */ /* 0x040fe20000400000 */
[--C-:B------:R-:W-:Y:S01]  /*81e0*/  HADD2.F32 R3, -RZ, R37.reuse.H0_H0 ;  /* 0x20000025ff037230 */ /* 0x100fe20000004100 */
[----:B------:R-:W-:Y:S01]  /*81f0*/  F2FP.F16.F32.PACK_AB R35, R11, R6 ;  /* 0x000000060b23723e */ /* 0x000fe200000000ff */
[C---:B------:R-:W-:Y:S01]  /*8200*/  FMUL R10, R24.reuse, R14 ;  /* 0x0000000e180a7220 */ /* 0x040fe20000400000 */
[C---:B------:R-:W-:Y:S01]  /*8210*/  FFMA R8, R27.reuse, R0, R8 ;  /* 0x000000001b087223 */ /* 0x040fe20000000008 */
[C---:B------:R-:W-:Y:S01]  /*8220*/  FFMA R9, R27.reuse, R2, R9 ;  /* 0x000000021b097223 */ /* 0x040fe20000000009 */
[----:B------:R-:W-:Y:S01]  /*8230*/  HADD2.F32 R0, -RZ, R37.H1_H1 ;  /* 0x30000025ff007230 */ /* 0x000fe20000004100 */
[----:B------:R3:W-:Y:S01]  /*8240*/  STSM.16.M88.4 [R60+0x1400], R32 ;  /* 0x001400203c007844 */ /* 0x0007e20000000200 */
[----:B------:R-:W-:Y:S01]  /*8250*/  FFMA R10, R27, R3, R10 ;  /* 0x000000031b0a7223 */ /* 0x000fe2000000000a */
[C---:B------:R-:W-:Y:S01]  /*8260*/  FMUL R15, R24.reuse, R15 ;  /* 0x0000000f180f7220 */ /* 0x040fe20000400000 */
[----:B------:R-:W-:Y:S01]  /*8270*/  F2FP.F16.F32.PACK_AB R8, R9, R8 ;  /* 0x000000080908723e */ /* 0x000fe200000000ff */
[--C-:B------:R-:W-:Y:S02]  /*8280*/  HADD2.F32 R2, -RZ, R38.reuse.H0_H0 ;  /* 0x20000026ff027230 */ /* 0x100fe40000004100 */
[C---:B------:R-:W-:Y:S01]  /*8290*/  FMUL R13, R24.reuse, R17 ;  /* 0x00000011180d7220 */ /* 0x040fe20000400000 */
[----:B------:R-:W-:Y:S02]  /*82a0*/  HADD2.F32 R3, -RZ, R38.H1_H1 ;  /* 0x30000026ff037230 */ /* 0x000fe40000004100 */
[C---:B------:R-:W-:Y:S01]  /*82b0*/  FMUL R14, R24.reuse, R18 ;  /* 0x00000012180e7220 */ /* 0x040fe20000400000 */
[--C-:B------:R-:W-:Y:S02]  /*82c0*/  HADD2.F32 R4, -RZ, R39.reuse.H0_H0 ;  /* 0x20000027ff047230 */ /* 0x100fe40000004100 */
[C---:B------:R-:W-:Y:S01]  /*82d0*/  FFMA R15, R27.reuse, R0, R15 ;  /* 0x000000001b0f7223 */ /* 0x040fe2000000000f */
[----:B------:R-:W-:Y:S01]  /*82e0*/  MOV R0, UR46 ;  /* 0x0000002e00007c02 */ /* 0x000fe20008000f00 */
[----:B------:R-:W-:Y:S02]  /*82f0*/  HADD2.F32 R5, -RZ, R39.H1_H1 ;  /* 0x30000027ff057230 */ /* 0x000fe40000004100 */
[----:B------:R-:W-:Y:S01]  /*8300*/  FMUL R19, R24, R19 ;  /* 0x0000001318137220 */ /* 0x000fe20000400000 */
[C---:B------:R-:W-:Y:S01]  /*8310*/  FFMA R12, R27.reuse, R2, R12 ;  /* 0x000000021b0c7223 */ /* 0x040fe2000000000c */
[C---:B------:R-:W-:Y:S01]  /*8320*/  FFMA R13, R27.reuse, R3, R13 ;  /* 0x000000031b0d7223 */ /* 0x040fe2000000000d */
[C---:B------:R-:W-:Y:S01]  /*8330*/  FFMA R14, R27.reuse, R4, R14 ;  /* 0x000000041b0e7223 */ /* 0x040fe2000000000e */
[----:B------:R-:W-:Y:S01]  /*8340*/  FFMA R19, R27, R5, R19 ;  /* 0x000000051b137223 */ /* 0x000fe20000000013 */
[----:B------:R-:W-:Y:S02]  /*8350*/  F2FP.F16.F32.PACK_AB R9, R15, R10 ;  /* 0x0000000a0f09723e */ /* 0x000fe400000000ff */
[----:B------:R-:W-:Y:S02]  /*8360*/  F2FP.F16.F32.PACK_AB R10, R13, R12 ;  /* 0x0000000c0d0a723e */ /* 0x000fe400000000ff */
[----:B------:R-:W-:Y:S02]  /*8370*/  F2FP.F16.F32.PACK_AB R11, R19, R14 ;  /* 0x0000000e130b723e */ /* 0x000fe400000000ff */
[----:B------:R-:W-:Y:S02]  /*8380*/  @P6 LEA R0, R0, UR44, 0x3 ;  /* 0x0000002c00006c11 */ /* 0x000fe4000f8e18ff */
[----:B------:R-:W-:Y:S01]  /*8390*/  LEA R2, R61, UR44, 0x3 ;  /* 0x0000002c3d027c11 */ /* 0x000fe2000f8e18ff */
[----:B------:R3:W-:Y:S01]  /*83a0*/  STSM.16.M88.4 [R59+0x1400], R8 ;  /* 0x001400083b007844 */ /* 0x0007e20000000200 */
[----:B------:R-:W-:Y:S02]  /*83b0*/  @P6 IADD3 R0, PT, PT, R0, 0x240, RZ ;  /* 0x0000024000006810 */ /* 0x000fe40007ffe0ff */
[----:B------:R-:W-:Y:S01]  /*83c0*/  @P6 SHF.L.U32 R3, R55, 0x1f, RZ ;  /* 0x0000001f37036819 */ /* 0x000fe200000006ff */
[----:B------:R-:W-:Y:S01]  /*83d0*/  @!PT LDS RZ, [RZ] ;  /* 0x00000000fffff984 */ /* 0x000fe20000000800 */
[----:B------:R-:W-:Y:S01]  /*83e0*/  @!PT LDS RZ, [RZ] ;  /* 0x00000000fffff984 */ /* 0x000fe20000000800 */
[----:B------:R-:W-:Y:S01]  /*83f0*/  @!PT LDS RZ, [RZ] ;  /* 0x00000000fffff984 */ /* 0x000fe20000000800 */
[----:B------:R-:W-:Y:S01]  /*8400*/  @!PT LDS RZ, [RZ] ;  /* 0x00000000fffff984 */ /* 0x000fe20000000800 */
[----:B------:R4:W-:Y:S06]  /*8410*/  MEMBAR.ALL.CTA ;  /* 0x0000000000007992 */ /* 0x0009ec0000008000 */
[----:B----4-:R-:W4:Y:S01]  /*8420*/  FENCE.VIEW.ASYNC.S ;  /* 0x00000000000073c6 */ /* 0x010f220000000000 */
[----:B-1----:R-:W-:Y:S01]  /*8430*/  @P6 PRMT R0, R65, 0x654, R0 ;  /* 0x0000065441006816 */ /* 0x002fe20000000000 */
[----:B----4-:R-:W-:Y:S06]  /*8440*/  BAR.SYNC.DEFER_BLOCKING 0x1, 0x80 ;  /* 0x0042000000007b1d */ /* 0x010fec0000010000 */
[----:B------:R-:W-:Y:S05]  /*8450*/  @P0 BRA `(.L_x_146) ;  /* 0x0000000000280947 */ /* 0x000fea0003800000 */
[----:B------:R-:W1:Y:S01]  /*8460*/  LDCU.64 UR6, c[0x0][0x348] ;  /* 0x00006900ff0677ac */ /* 0x000e620008000a00 */
[----:B------:R-:W-:Y:S02]  /*8470*/  UIADD3 UR9, UPT, UPT, UR49, 0x20, URZ ;  /* 0x0000002031097890 */ /* 0x000fe4000fffe0ff */
[----:B------:R-:W-:Y:S01]  /*8480*/  UIADD3 UR8, UPT, UPT, UR44, 0x1400, URZ ;  /* 0x000014002c087890 */ /* 0x000fe2000fffe0ff */
[----:B------:R-:W-:Y:S01]  /*8490*/  UMOV UR10, UR50 ;  /* 0x00000032000a7c82 */ /* 0x000fe20008000000 */
[----:B------:R-:W-:Y:S01]  /*84a0*/  UMOV UR11, UR36 ;  /* 0x00000024000b7c82 */ /* 0x000fe20008000000 */
[----:B-1----:R-:W-:Y:S04]  /*84b0*/  UIADD3 UR4, UP0, UPT, UR6, 0x680, URZ ;  /* 0x0000068006047890 */ /* 0x002fe8000ff1e0ff */
[----:B------:R-:W-:Y:S09]  /*84c0*/  UIADD3.X UR5, UPT, UPT, URZ, UR7, URZ, UP0, !UPT ;  /* 0x00000007ff057290 */ /* 0x000ff200087fe4ff */
[----:B------:R1:W-:Y:S01]  /*84d0*/  UTMASTG.3D [UR8], [UR4] ;  /* 0x00000008040073b5 */ /* 0x0003e20008010000 */
[----:B------:R0:W-:Y:S01]  /*84e0*/  UTMACMDFLUSH ;  /* 0x00000000000079b7 */ /* 0x0001e20000000000 */
[----:B-1----:R-:W-:Y:S04]  /*84f0*/  DEPBAR.LE SB0, 0x1 ;  /* 0x000080400000791a */ /* 0x002fe80000000000 */
.L_x_146:
[----:B------:R-:W-:Y:S05]  /*8500*/  BSYNC.RECONVERGENT B0 ;  /* 0x0000000000007941 */ /* 0x000fea0003800200 */
.L_x_145:
[----:B------:R-:W-:Y:S01]  /*8510*/  BAR.SYNC.DEFER_BLOCKING 0x1, 0x80 ;  /* 0x0042000000007b1d */ /* 0x000fe20000010000 */
[----:B------:R-:W-:Y:S04]  /*8520*/  UIADD3 UR4, UPT, UPT, UR46, 0x1, URZ ;  /* 0x000000012e047890 */ /* 0x000fe8000fffe0ff */
[----:B------:R-:W-:Y:S04]  /*8530*/  UISETP.NE.AND UP0, UPT, UR4, 0x4, UPT ;  /* 0x000000040400788c */ /* 0x000fe8000bf05270 */
[----:B------:R-:W-:Y:S01]  /*8540*/  USEL UR45, UR4, URZ, UP0 ;  /* 0x000000ff042d7287 */ /* 0x000fe20008000000 */
[----:B------:R1:W-:Y:S01]  /*8550*/  @P6 SYNCS.ARRIVE.TRANS64.RED.A1T0 RZ, [R0+URZ], RZ ;  /* 0x000000ff00ff69a7 */ /* 0x0003e200081004ff */
[----:B------:R-:W-:Y:S01]  /*8560*/  BSSY B1, `(.L_x_147) ;  /* 0x0000014000017945 */ /* 0x000fe20003800000 */
[----:B------:R-:W4:Y:S02]  /*8570*/  @P6 SYNCS.PHASECHK.TRANS64.TRYWAIT P0, [R2+URZ+0x220], R3 ;  /* 0x00022003020065a7 */ /* 0x000f2400080011ff */
[----:B----4-:R-:W-:Y:S01]  /*8580*/  @P6 SEL R63, RZ, 0x1, !P0 ;  /* 0x00000001ff3f6807 */ /* 0x010fe20004000000 */
[----:B-1----:R-:W-:Y:S06]  /*8590*/  @!P6 BRA `(.L_x_148) ;  /* 0x000000000040e947 */ /* 0x002fec0003800000 */
[----:B------:R-:W-:Y:S01]  /*85a0*/  ISETP.NE.AND P1, PT, R64, RZ, PT ;  /* 0x000000ff4000720c */ /* 0x000fe20003f25270 */
[----:B------:R-:W-:Y:S01]  /*85b0*/  BSSY B0, `(.L_x_149) ;  /* 0x0000009000007945 */ /* 0x000fe20003800000 */
[----:B------:R-:W-:Y:S11]  /*85c0*/  ISETP.NE.AND P0, PT, R63, RZ, PT ;  /* 0x000000ff3f00720c */ /* 0x000ff60003f05270 */
[----:B------:R-:W-:Y:S05]  /*85d0*/  @P1 IMAD R3, R61, 0x1000, R62 ;  /* 0x000010003d031824 */ /* 0x000fea00078e023e */
[----:B------:R-:W-:Y:S05]  /*85e0*/  @P1 IADD3 R0, PT, PT, R3, UR44, RZ ;  /* 0x0000002c03001c10 */ /* 0x000fea000fffe0ff */
[----:B------:R-:W-:Y:S01]  /*85f0*/  @P1 IMAD.IADD R0, R56, 0x1, R0 ;  /* 0x0000000138001824 */ /* 0x000fe200078e0200 */
[----:B------:R-:W-:Y:S06]  /*8600*/  @P0 BRA `(.L_x_150) ;  /* 0x00000000000c0947 */ /* 0x000fec0003800000 */
[----:B------:R-:W-:Y:S04]  /*8610*/  SHF.L.U32 R4, R55, 0x1f, RZ ;  /* 0x0000001f37047819 */ /* 0x000fe800000006ff */
[----:B------:R-:W1:Y:S02]  /*8620*/  SYNCS.PHASECHK.TRANS64.TRYWAIT P0, [R2+URZ+0x220], R4 ;  /* 0x00022004020075a7 */ /* 0x000e6400080011ff */
[----:B-1----:R-:W-:Y:S05]  /*8630*/  @!P0 BRA `(.L_x_151) ;  /* 0x0000002800688947 */ /* 0x002fea0003800000 */
.L_x_150:
[----:B------:R-:W-:Y:S05]  /*8640*/  BSYNC B0 ;  /* 0x0000000000007941 */ /* 0x000fea0003800000 */
.L_x_149:
[----:B------:R-:W-:Y:S02]  /*8650*/  ISETP.NE.AND P0, PT, R64, RZ, PT ;  /* 0x000000ff4000720c */ /* 0x000fe40003f05270 */
[----:B------:R-:W-:Y:S11]  /*8660*/  IADD3 R61, PT, PT, R61, 0x1, RZ ;  /* 0x000000013d3d7810 */ /* 0x000ff60007ffe0ff */
[----:B------:R-:W-:Y:S05]  /*8670*/  @P0 WARPSYNC.ALL ;  /* 0x0000000000000948 */ /* 0x000fea0003800000 */
[----:B------:R4:W1:Y:S04]  /*8680*/  @P0 LDSM.16.M88.4 R28, [R3+UR44+0x400] ;  /* 0x0004002c031c083b */ /* 0x0008680008000200 */
[----:B------:R4:W1:Y:S02]  /*8690*/  @P0 LDSM.16.M88.4 R36, [R0+0x400] ;  /* 0x000400000024083b */ /* 0x0008640000000200 */
.L_x_148:
[----:B------:R-:W-:Y:S05]  /*86a0*/  BSYNC B1 ;  /* 0x0000000000017941 */ /* 0x000fea0003800000 */
.L_x_147:
[----:B----4-:R-:W-:Y:S05]  /*86b0*/  VIADD R0, R25, 0x40 ;  /* 0x0000004019007836 */ /* 0x010fea0000000000 */
[----:B------:R-:W-:Y:S04]  /*86c0*/  SHF.R.U32.HI R0, RZ, 0x15, R0 ;  /* 0x00000015ff007819 */ /* 0x000fe80000011600 */
[----:B------:R-:W-:Y:S11]  /*86d0*/  LOP3.LUT P0, RZ, R0, 0x3, R46, 0x48, !PT ;  /* 0x0000000300ff7812 */ /* 0x000ff6000780482e */
[----:B------:R-:W-:Y:S02]  /*86e0*/  @!UPT UIADD3 URZ, UPT, UPT, URZ, URZ, URZ ;  /* 0x000000fffffff290 */ /* 0x000fe4000fffe0ff */
[----:B------:R-:W-:Y:S05]  /*86f0*/  @!P0 BRA `(.L_x_152) ;  /* 0x0000000000408947 */ /* 0x000fea0003800000 */
[----:B------:R-:W4:Y:S01]  /*8700*/  LDCU.64 UR8, c[0x4][0x70] ;  /* 0x01000e00ff0877ac */ /* 0x000f220008000a00 */
[----:B------:R-:W-:Y:S01]  /*8710*/  MOV R3, 0x0 ;  /* 0x0000000000037802 */ /* 0x000fe20000000f00 */
[----:B------:R-:W-:Y:S02]  /*8720*/  HFMA2 R12, -RZ, RZ, 0, 5.9604644775390625e-08 ;  /* 0x00000001ff0c7431 */ /* 0x000fe400000001ff */
[----:B---3--:R-:W-:Y:S02]  /*8730*/  IMAD.MOV.U32 R8, RZ, RZ, 0x192 ;  /* 0x00000192ff087424 */ /* 0x008fe400078e00ff */
[----:B------:R-:W-:Y:S01]  /*8740*/  IMAD.MOV.U32 R13, RZ, RZ, RZ ;  /* 0x000000ffff0d7224 */ /* 0x000fe200078e00ff */
[----:B------:R-:W3:Y:S01]  /*8750*/  LDCU.64 UR6, c[0x4][0x78] ;  /* 0x01000f00ff0677ac */ /* 0x000ee20008000a00 */
[----:B-1----:R-:W1:Y:S01]  /*8760*/  LDC.64 R2, c[0x4][R3] ;  /* 0x0100000003027b82 */ /* 0x002e620000000a00 */
[----:B------:R-:W5:Y:S01]  /*8770*/  LDCU.64 UR4, c[0x4][0x10] ;  /* 0x01000200ff0477ac */ /* 0x000f620008000a00 */
[----:B----4-:R-:W-:Y:S01]  /*8780*/  MOV R5, UR9 ;  /* 0x0000000900057c02 */ /* 0x010fe20008000f00 */
[----:B------:R-:W-:Y:S01]  /*8790*/  IMAD.U32 R4, RZ, RZ, UR8 ;  /* 0x00000008ff047e24 */ /* 0x000fe2000f8e00ff */
[----:B---3--:R-:W-:Y:S01]  /*87a0*/  MOV R7, UR7 ;  /* 0x0000000700077c02 */ /* 0x008fe20008000f00 */
[----:B------:R-:W-:Y:S01]  /*87b0*/  IMAD.U32 R6, RZ, RZ, UR6 ;  /* 0x00000006ff067e24 */ /* 0x000fe2000f8e00ff */
[----:B-----5:R-:W-:Y:S01]  /*87c0*/  MOV R11, UR5 ;  /* 0x00000005000b7c02 */ /* 0x020fe20008000f00 */
[----:B------:R-:W-:Y:S02]  /*87d0*/  IMAD.U32 R10, RZ, RZ, UR4 ;  /* 0x00000004ff0a7e24 */ /* 0x000fe4000f8e00ff */
[----:B------:R-:W-:Y:S07]  /*87e0*/  LEPC R20, `(.L_x_152) ;  /* 0x000000001014794e */ /* 0x000fee0000000000 */
[----:B-12---:R-:W-:Y:S05]  /*87f0*/  CALL.ABS.NOINC R2 ;  /* 0x0000000002007343 */ /* 0x006fea0003c00000 */
.L_x_152:
[----:B------:R-:W-:Y:S01]  /*8800*/  ISETP.NE.AND P6, PT, R58, RZ, PT ;  /* 0x000000ff3a00720c */ /* 0x000fe20003fc5270 */
[----:B------:R-:W-:Y:S05]  /*8810*/  WARPSYNC.ALL ;  /* 0x0000000000007948 */ /* 0x000fea0003800000 */
[----:B------:R-:W-:Y:S01]  /*8820*/  R2UR UR4, R25 ;  /* 0x00000000190472ca */ /* 0x000fe200000e0000 */
[--C-:B-1----:R-:W-:Y:S01]  /*8830*/  HADD2.F32 R3, -RZ, R28.reuse.H0_H0 ;  /* 0x2000001cff037230 */ /* 0x102fe20000004100 */
[----:B------:R-:W-:Y:S01]  /*8840*/  ISETP.NE.AND P0, PT, R57, RZ, PT ;  /* 0x000000ff3900720c */ /* 0x000fe20003f05270 */
[--C-:B------:R-:W-:Y:S01]  /*8850*/  HADD2.F32 R20, -RZ, R29.reuse.H0_H0 ;  /* 0x2000001dff147230 */ /* 0x100fe20000004100 */
[----:B------:R-:W-:Y:S01]  /*8860*/  BSSY.RECONVERGENT B0, `(.L_x_153) ;  /* 0x0000052000007945 */ /* 0x000fe20003800200 */
[----:B------:R-:W-:Y:S08]  /*8870*/  HADD2.F32 R21, -RZ, R29.H1_H1 ;  /* 0x3000001dff157230 */ /* 0x000ff00000004100 */
[----:B---3--:R-:W1:Y:S02]  /*8880*/  LDTM.16dp256bit.x4 R4, tmem[UR4+0x40] ;  /* 0x00004004000479ee */ /* 0x008e640008120000 */
[C---:B-1----:R-:W-:Y:S01]  /*8890*/  FMUL R0, R24.reuse, R4 ;  /* 0x0000000418007220 */ /* 0x042fe20000400000 */
[----:B------:R-:W-:Y:S02]  /*88a0*/  HADD2.F32 R4, -RZ, R28.H1_H1 ;  /* 0x3000001cff047230 */ /* 0x000fe40000004100 */
[C---:B------:R-:W-:Y:S01]  /*88b0*/  FMUL R2, R24.reuse, R5 ;  /* 0x0000000518027220 */ /* 0x040fe20000400000 */
[C---:B------:R-:W-:Y:S01]  /*88c0*/  FMUL R7, R24.reuse, R7 ;  /* 0x0000000718077220 */ /* 0x040fe20000400000 */
[C---:B------:R-:W-:Y:S01]  /*88d0*/  FFMA R0, R27.reuse, R3, R0 ;  /* 0x000000031b007223 */ /* 0x040fe20000000000 */
[C---:B------:R-:W-:Y:S01]  /*88e0*/  FMUL R3, R24.reuse, R6 ;  /* 0x0000000618037220 */ /* 0x040fe20000400000 */
[C---:B------:R-:W-:Y:S01]  /*88f0*/  FFMA R2, R27.reuse, R4, R2 ;  /* 0x000000041b027223 */ /* 0x040fe20000000002 */
[C---:B------:R-:W-:Y:S01]  /*8900*/  FMUL R4, R24.reuse, R8 ;  /* 0x0000000818047220 */ /* 0x040fe20000400000 */
[C---:B------:R-:W-:Y:S01]  /*8910*/  FMUL R8, R24.reuse, R12 ;  /* 0x0000000c18087220 */ /* 0x040fe20000400000 */
[----:B------:R-:W-:Y:S01]  /*8920*/  FMUL R12, R24, R16 ;  /* 0x00000010180c7220 */ /* 0x000fe20000400000 */
[C---:B------:R-:W-:Y:S01]  /*8930*/  FFMA R3, R27.reuse, R20, R3 ;  /* 0x000000141b037223 */ /* 0x040fe20000000003 */
[----:B------:R-:W-:Y:S01]  /*8940*/  F2FP.F16.F32.PACK_AB R32, R2, R0 ;  /* 0x000000000220723e */ /* 0x000fe200000000ff */
[--C-:B------:R-:W-:Y:S02]  /*8950*/  HADD2.F32 R16, -RZ, R30.reuse.H0_H0 ;  /* 0x2000001eff107230 */ /* 0x100fe40000004100 */
[C---:B------:R-:W-:Y:S01]  /*8960*/  FMUL R5, R24.reuse, R9 ;  /* 0x0000000918057220 */ /* 0x040fe20000400000 */
[----:B------:R-:W-:Y:S02]  /*8970*/  HADD2.F32 R0, -RZ, R30.H1_H1 ;  /* 0x3000001eff007230 */ /* 0x000fe40000004100 */
[C---:B------:R-:W-:Y:S01]  /*8980*/  FFMA R7, R27.reuse, R21, R7 ;  /* 0x000000151b077223 */ /* 0x040fe20000000007 */
[--C-:B------:R-:W-:Y:S02]  /*8990*/  HADD2.F32 R2, -RZ, R31.reuse.H0_H0 ;  /* 0x2000001fff027230 */ /* 0x100fe40000004100 */
[C---:B------:R-:W-:Y:S01]  /*89a0*/  FMUL R6, R24.reuse, R10 ;  /* 0x0000000a18067220 */ /* 0x040fe20000400000 */
[C---:B------:R-:W-:Y:S01]  /*89b0*/  FFMA R4, R27.reuse, R16, R4 ;  /* 0x000000101b047223 */ /* 0x040fe20000000004 */
[----:B------:R-:W-:Y:S01]  /*89c0*/  FFMA R5, R27, R0, R5 ;  /* 0x000000001b057223 */ /* 0x000fe20000000005 */
[----:B------:R-:W-:Y:S01]  /*89d0*/  F2FP.F16.F32.PACK_AB R33, R7, R3 ;  /* 0x000000030721723e */ /* 0x000fe200000000ff */
[----:B------:R-:W-:Y:S02]  /*89e0*/  HADD2.F32 R16, -RZ, R31.H1_H1 ;  /* 0x3000001fff107230 */ /* 0x000fe40000004100 */
        /* <DEDUP_REMOVED lines=9> */
[C---:B------:R-:W-:Y:S01]  /*8a80*/  FFMA R8, R27.reuse, R0, R8 ;  /* 0x000000001b087223 */ /* 0x040fe20000000008 */
[C---:B------:R-:W-:Y:S01]  /*8a90*/  FFMA R9, R27.reuse, R2, R9 ;  /* 0x000000021b097223 */ /* 0x040fe20000000009 */
[----:B------:R-:W-:Y:S02]  /*8aa0*/  HADD2.F32 R0, -RZ, R37.H1_H1 ;  /* 0x30000025ff007230 */ /* 0x000fe40000004100 */
[----:B------:R-:W-:Y:S01]  /*8ab0*/  FFMA R10, R27, R3, R10 ;  /* 0x000000031b0a7223 */ /* 0x000fe2000000000a */
[----:B------:R-:W-:Y:S01]  /*8ac0*/  F2FP.F16.F32.PACK_AB R35, R11, R6 ;  /* 0x000000060b23723e */ /* 0x000fe200000000ff */
[C---:B------:R-:W-:Y:S01]  /*8ad0*/  FMUL R15, R24.reuse, R15 ;  /* 0x0000000f180f7220 */ /* 0x040fe20000400000 */
[--C-:B------:R-:W-:Y:S02]  /*8ae0*/  HADD2.F32 R2, -RZ, R38.reuse.H0_H0 ;  /* 0x20000026ff027230 */ /* 0x100fe40000004100 */
[C---:B------:R-:W-:Y:S01]  /*8af0*/  FMUL R13, R24.reuse, R17 ;  /* 0x00000011180d7220 */ /* 0x040fe20000400000 */
[----:B------:R-:W-:Y:S01]  /*8b00*/  HADD2.F32 R3, -RZ, R38.H1_H1 ;  /* 0x30000026ff037230 */ /* 0x000fe20000004100 */
[----:B------:R1:W-:Y:S01]  /*8b10*/  STSM.16.M88.4 [R60+0x2400], R32 ;  /* 0x002400203c007844 */ /* 0x0003e20000000200 */
[----:B------:R-:W-:Y:S01]  /*8b20*/  F2FP.F16.F32.PACK_AB R8, R9, R8 ;  /* 0x000000080908723e */ /* 0x000fe200000000ff */
[--C-:B------:R-:W-:Y:S02]  /*8b30*/  HADD2.F32 R4, -RZ, R39.reuse.H0_H0 ;  /* 0x20000027ff047230 */ /* 0x100fe40000004100 */
[C---:B------:R-:W-:Y:S01]  /*8b40*/  FMUL R14, R24.reuse, R18 ;  /* 0x00000012180e7220 */ /* 0x040fe20000400000 */
[----:B------:R-:W-:Y:S02]  /*8b50*/  HADD2.F32 R5, -RZ, R39.H1_H1 ;  /* 0x30000027ff057230 */ /* 0x000fe40000004100 */
[C---:B------:R-:W-:Y:S01]  /*8b60*/  FFMA R15, R27.reuse, R0, R15 ;  /* 0x000000001b0f7223 */ /* 0x040fe2000000000f */
[----:B------:R-:W-:Y:S01]  /*8b70*/  MOV R0, UR45 ;  /* 0x0000002d00007c02 */ /* 0x000fe20008000f00 */
        /* <DEDUP_REMOVED lines=18> */
[----:B---3--:R-:W3:Y:S01]  /*8ca0*/  FENCE.VIEW.ASYNC.S ;  /* 0x00000000000073c6 */ /* 0x008ee20000000000 */
[----:B------:R-:W-:Y:S01]  /*8cb0*/  @P6 PRMT R0, R65, 0x654, R0 ;  /* 0x0000065441006816 */ /* 0x000fe20000000000 */
[----:B---3--:R-:W-:Y:S06]  /*8cc0*/  BAR.SYNC.DEFER_BLOCKING 0x1, 0x80 ;  /* 0x0042000000007b1d */ /* 0x008fec0000010000 */
[----:B------:R-:W-:Y:S05]  /*8cd0*/  @P0 BRA `(.L_x_154) ;  /* 0x0000000000280947 */ /* 0x000fea0003800000 */
[----:B------:R-:W3:Y:S01]  /*8ce0*/  LDCU.64 UR6, c[0x0][0x348] ;  /* 0x00006900ff0677ac */ /* 0x000ee20008000a00 */
[----:B------:R-:W-:Y:S02]  /*8cf0*/  UIADD3 UR9, UPT, UPT, UR49, 0x40, URZ ;  /* 0x0000004031097890 */ /* 0x000fe4000fffe0ff */
[----:B------:R-:W-:Y:S01]  /*8d00*/  UIADD3 UR8, UPT, UPT, UR44, 0x2400, URZ ;  /* 0x000024002c087890 */ /* 0x000fe2000fffe0ff */
[----:B------:R-:W-:Y:S01]  /*8d10*/  UMOV UR10, UR50 ;  /* 0x00000032000a7c82 */ /* 0x000fe20008000000 */
[----:B------:R-:W-:Y:S01]  /*8d20*/  UMOV UR11, UR36 ;  /* 0x00000024000b7c82 */ /* 0x000fe20008000000 */
[----:B---3--:R-:W-:Y:S04]  /*8d30*/  UIADD3 UR4, UP0, UPT, UR6, 0x680, URZ ;  /* 0x0000068006047890 */ /* 0x008fe8000ff1e0ff */
[----:B------:R-:W-:Y:S09]  /*8d40*/  UIADD3.X UR5, UPT, UPT, URZ, UR7, URZ, UP0, !UPT ;  /* 0x00000007ff057290 */ /* 0x000ff200087fe4ff */
[----:B------:R3:W-:Y:S01]  /*8d50*/  UTMASTG.3D [UR8], [UR4] ;  /* 0x00000008040073b5 */ /* 0x0007e20008010000 */
[----:B------:R0:W-:Y:S01]  /*8d60*/  UTMACMDFLUSH ;  /* 0x00000000000079b7 */ /* 0x0001e20000000000 */
[----:B---3--:R-:W-:Y:S04]  /*8d70*/  DEPBAR.LE SB0, 0x1 ;  /* 0x000080400000791a */ /* 0x008fe80000000000 */
.L_x_154:
[----:B------:R-:W-:Y:S05]  /*8d80*/  BSYNC.RECONVERGENT B0 ;  /* 0x0000000000007941 */ /* 0x000fea0003800200 */
.L_x_153:
        /* <DEDUP_REMOVED lines=8> */
[----:B---3--:R-:W-:Y:S06]  /*8e10*/  @!P6 BRA `(.L_x_156) ;  /* 0x000000000040e947 */ /* 0x008fec0003800000 */
        /* <DEDUP_REMOVED lines=8> */
[----:B------:R-:W3:Y:S02]  /*8ea0*/  SYNCS.PHASECHK.TRANS64.TRYWAIT P0, [R3+URZ+0x220], R0 ;  /* 0x00022000030075a7 */ /* 0x000ee400080011ff */
[----:B---3--:R-:W-:Y:S05]  /*8eb0*/  @!P0 BRA `(.L_x_159) ;  /* 0x00000020005c8947 */ /* 0x008fea0003800000 */
.L_x_158:
[----:B------:R-:W-:Y:S05]  /*8ec0*/  BSYNC B0 ;  /* 0x0000000000007941 */ /* 0x000fea0003800000 */
.L_x_157:
[----:B------:R-:W-:Y:S11]  /*8ed0*/  ISETP.NE.AND P0, PT, R64, RZ, PT ;  /* 0x000000ff4000720c */ /* 0x000ff60003f05270 */
[----:B------:R-:W-:Y:S02]  /*8ee0*/  @!UPT UIADD3 URZ, UPT, UPT, URZ, URZ, URZ ;  /* 0x000000fffffff290 */ /* 0x000fe4000fffe0ff */
[----:B------:R-:W-:Y:S05]  /*8ef0*/  @P0 WARPSYNC.ALL ;  /* 0x0000000000000948 */ /* 0x000fea0003800000 */
[----:B------:R4:W1:Y:S04]  /*8f00*/  @P0 LDSM.16.M88.4 R28, [R61+UR44+0x400] ;  /* 0x0004002c3d1c083b */ /* 0x0008680008000200 */
[----:B------:R4:W1:Y:S02]  /*8f10*/  @P0 LDSM.16.M88.4 R36, [R2+0x400] ;  /* 0x000400000224083b */ /* 0x0008640000000200 */
.L_x_156:
[----:B------:R-:W-:Y:S05]  /*8f20*/  BSYNC B1 ;  /* 0x0000000000017941 */ /* 0x000fea0003800000 */
.L_x_155:
[----:B---3--:R-:W-:Y:S05]  /*8f30*/  VIADD R0, R25, 0x60 ;  /* 0x0000006019007836 */ /* 0x008fea0000000000 */
[----:B------:R-:W-:Y:S04]  /*8f40*/  SHF.R.U32.HI R0, RZ, 0x15, R0 ;  /* 0x00000015ff007819 */ /* 0x000fe80000011600 */
[----:B------:R-:W-:Y:S11]  /*8f50*/  LOP3.LUT P0, RZ, R0, 0x3, R46, 0x48, !PT ;  /* 0x0000000300ff7812 */ /* 0x000ff6000780482e */
[----:B------:R-:W-:Y:S02]  /*8f60*/  @!UPT UIADD3 URZ, UPT, UPT, URZ, URZ, URZ ;  /* 0x000000fffffff290 */ /* 0x000fe4000fffe0ff */
[----:B------:R-:W-:Y:S05]  /*8f70*/  @!P0 BRA `(.L_x_160) ;  /* 0x0000000000408947 */ /* 0x000fea0003800000 */
[----:B------:R-:W3:Y:S01]  /*8f80*/  LDCU.64 UR8, c[0x4][0x70] ;  /* 0x01000e00ff0877ac */ /* 0x000ee20008000a00 */
[----:B------:R-:W-:Y:S01]  /*8f90*/  MOV R3, 0x0 ;  /* 0x0000000000037802 */ /* 0x000fe20000000f00 */
[----:B------:R-:W-:Y:S02]  /*8fa0*/  HFMA2 R12, -RZ, RZ, 0, 5.9604644775390625e-08 ;  /* 0x00000001ff0c7431 */ /* 0x000fe400000001ff */
[----:B-1----:R-:W-:Y:S02]  /*8fb0*/  IMAD.MOV.U32 R8, RZ, RZ, 0x192 ;  /* 0x00000192ff087424 */ /* 0x002fe400078e00ff */
[----:B------:R-:W-:Y:S01]  /*8fc0*/  IMAD.MOV.U32 R13, RZ, RZ, RZ ;  /* 0x000000ffff0d7224 */ /* 0x000fe200078e00ff */
[----:B------:R-:W1:Y:S01]  /*8fd0*/  LDCU.64 UR6, c[0x4][0x78] ;  /* 0x01000f00ff0677ac */ /* 0x000e620008000a00 */
[----:B----4-:R-:W4:Y:S01]  /*8fe0*/  LDC.64 R2, c[0x4][R3] ;  /* 0x0100000003027b82 */ /* 0x010f220000000a00 */
        /* <DEDUP_REMOVED lines=9> */
.L_x_160:
[----:B------:R-:W-:Y:S01]  /*9080*/  ISETP.NE.AND P0, PT, R57, RZ, PT ;  /* 0x000000ff3900720c */ /* 0x000fe20003f05270 */
[----:B------:R-:W-:Y:S05]  /*9090*/  WARPSYNC.ALL ;  /* 0x0000000000007948 */ /* 0x000fea0003800000 */
[----:B------:R-:W-:Y:S01]  /*90a0*/  R2UR UR4, R25 ;  /* 0x00000000190472ca */ /* 0x000fe200000e0000 */
[----:B------:R-:W3:Y:S01]  /*90b0*/  S2UR UR5, SR_CgaCtaId ;  /* 0x00000000000579c3 */ /* 0x000ee20000008800 */
[--C-:B-1----:R-:W-:Y:S01]  /*90c0*/  HADD2.F32 R0, -RZ, R28.reuse.H0_H0 ;  /* 0x2000001cff007230 */ /* 0x102fe20000004100 */
[----:B------:R-:W-:Y:S01]  /*90d0*/  BSSY.RECONVERGENT B0, `(.L_x_161) ;  /* 0x0000052000007945 */ /* 0x000fe20003800200 */
[----:B----4-:R-:W-:Y:S02]  /*90e0*/  HADD2.F32 R2, -RZ, R28.H1_H1 ;  /* 0x3000001cff027230 */ /* 0x010fe40000004100 */
[--C-:B------:R-:W-:Y:S02]  /*90f0*/  HADD2.F32 R3, -RZ, R29.reuse.H0_H0 ;  /* 0x2000001dff037230 */ /* 0x100fe40000004100 */
[----:B------:R-:W-:Y:S02]  /*9100*/  HADD2.F32 R20, -RZ, R29.H1_H1 ;  /* 0x3000001dff147230 */ /* 0x000fe40000004100 */
[--C-:B------:R-:W-:Y:S02]  /*9110*/  HADD2.F32 R21, -RZ, R30.reuse.H0_H0 ;  /* 0x2000001eff157230 */ /* 0x100fe40000004100 */
[----:B------:R-:W-:Y:S01]  /*9120*/  HADD2.F32 R25, -RZ, R30.H1_H1 ;  /* 0x3000001eff197230 */ /* 0x000fe20000004100 */
[----:B------:R-:W1:Y:S01]  /*9130*/  LDTM.16dp256bit.x4 R4, tmem[UR4+0x60] ;  /* 0x00006004000479ee */ /* 0x000e620008120000 */
[----:B------:R-:W-:Y:S01]  /*9140*/  R2UR UR4, R26 ;  /* 0x000000001a0472ca */ /* 0x000fe200000e0000 */
[----:B------:R-:W-:Y:S01]  /*9150*/  NOP ;  /* 0x0000000000007918 */ /* 0x000fe20000000000 */
[--C-:B------:R-:W-:Y:S02]  /*9160*/  HADD2.F32 R26, -RZ, R31.reuse.H0_H0 ;  /* 0x2000001fff1a7230 */ /* 0x100fe40000004100 */
[----:B------:R-:W-:Y:S02]  /*9170*/  HADD2.F32 R28, -RZ, R31.H1_H1 ;  /* 0x3000001fff1c7230 */ /* 0x000fe40000004100 */
[--C-:B------:R-:W-:Y:S02]  /*9180*/  HADD2.F32 R29, -RZ, R36.reuse.H0_H0 ;  /* 0x20000024ff1d7230 */ /* 0x100fe40000004100 */
[----:B------:R-:W-:Y:S02]  /*9190*/  HADD2.F32 R30, -RZ, R36.H1_H1 ;  /* 0x30000024ff1e7230 */ /* 0x000fe40000004100 */
[--C-:B------:R-:W-:Y:S02]  /*91a0*/  HADD2.F32 R31, -RZ, R37.reuse.H0_H0 ;  /* 0x20000025ff1f7230 */ /* 0x100fe40000004100 */
[----:B------:R-:W-:Y:S01]  /*91b0*/  HADD2.F32 R32, -RZ, R37.H1_H1 ;  /* 0x30000025ff207230 */ /* 0x000fe20000004100 */
[----:B------:R-:W-:Y:S01]  /*91c0*/  UIADD3 UR4, UPT, UPT, UR4, 0x2b0, URZ ;  /* 0x000002b004047890 */ /* 0x000fe2000fffe0ff */
[--C-:B------:R-:W-:Y:S02]  /*91d0*/  HADD2.F32 R33, -RZ, R38.reuse.H0_H0 ;  /* 0x20000026ff217230 */ /* 0x100fe40000004100 */
[----:B------:R-:W-:Y:S02]  /*91e0*/  HADD2.F32 R34, -RZ, R38.H1_H1 ;  /* 0x30000026ff227230 */ /* 0x000fe40000004100 */
[--C-:B------:R-:W-:Y:S02]  /*91f0*/  HADD2.F32 R35, -RZ, R39.reuse.H0_H0 ;  /* 0x20000027ff237230 */ /* 0x100fe40000004100 */
[----:B------:R-:W-:Y:S02]  /*9200*/  HADD2.F32 R36, -RZ, R39.H1_H1 ;  /* 0x30000027ff247230 */ /* 0x000fe40000004100 */
[C---:B-1----:R-:W-:Y:S01]  /*9210*/  FMUL R4, R24.reuse, R4 ;  /* 0x0000000418047220 */ /* 0x042fe20000400000 */
[----:B---3--:R-:W-:Y:S01]  /*9220*/  UPRMT UR4, UR5, 0x654, UR4 ;  /* 0x0000065405047896 */ /* 0x008fe20008000004 */
[C---:B------:R-:W-:Y:S01]  /*9230*/  FMUL R5, R24.reuse, R5 ;  /* 0x0000000518057220 */ /* 0x040fe20000400000 */
[C---:B------:R-:W-:Y:S01]  /*9240*/  FMUL R6, R24.reuse, R6 ;  /* 0x0000000618067220 */ /* 0x040fe20000400000 */
[C---:B------:R-:W-:Y:S01]  /*9250*/  FFMA R4, R27.reuse, R0, R4 ;  /* 0x000000001b047223 */ /* 0x040fe20000000004 */
[C---:B------:R-:W-:Y:S01]  /*9260*/  FMUL R7, R24.reuse, R7 ;  /* 0x0000000718077220 */ /* 0x040fe20000400000 */
[C---:B------:R-:W-:Y:S01]  /*9270*/  FFMA R5, R27.reuse, R2, R5 ;  /* 0x000000021b057223 */ /* 0x040fe20000000005 */
[C---:B------:R-:W-:Y:S01]  /*9280*/  FFMA R6, R27.reuse, R3, R6 ;  /* 0x000000031b067223 */ /* 0x040fe20000000006 */
[C---:B------:R-:W-:Y:S01]  /*9290*/  FMUL R8, R24.reuse, R8 ;  /* 0x0000000818087220 */ /* 0x040fe20000400000 */
[----:B------:R-:W-:Y:S01]  /*92a0*/  FFMA R7, R27, R20, R7 ;  /* 0x000000141b077223 */ /* 0x000fe20000000007 */
[----:B------:R-:W-:Y:S01]  /*92b0*/  SYNCS.ARRIVE.TRANS64.RED.A1T0 RZ, [UR4], RZ ;  /* 0x000000ffffff79a7 */ /* 0x000fe20008100404 */
[----:B------:R-:W-:Y:S01]  /*92c0*/  F2FP.F16.F32.PACK_AB R4, R5, R4 ;  /* 0x000000040504723e */ /* 0x000fe200000000ff */
[----:B------:R-:W-:Y:S01]  /*92d0*/  FFMA R8, R27, R21, R8 ;  /* 0x000000151b087223 */ /* 0x000fe20000000008 */
[C---:B------:R-:W-:Y:S01]  /*92e0*/  FMUL R9, R24.reuse, R9 ;  /* 0x0000000918097220 */ /* 0x040fe20000400000 */
[----:B------:R-:W-:Y:S01]  /*92f0*/  F2FP.F16.F32.PACK_AB R5, R7, R6 ;  /* 0x000000060705723e */ /* 0x000fe200000000ff */
[C---:B------:R-:W-:Y:S01]  /*9300*/  FMUL R0, R24.reuse, R10 ;  /* 0x0000000a18007220 */ /* 0x040fe20000400000 */
[C---:B------:R-:W-:Y:S01]  /*9310*/  FMUL R2, R24.reuse, R11 ;  /* 0x0000000b18027220 */ /* 0x040fe20000400000 */
[C---:B------:R-:W-:Y:S01]  /*9320*/  FMUL R3, R24.reuse, R12 ;  /* 0x0000000c18037220 */ /* 0x040fe20000400000 */
[C---:B------:R-:W-:Y:S01]  /*9330*/  FFMA R9, R27.reuse, R25, R9 ;  /* 0x000000191b097223 */ /* 0x040fe20000000009 */
[C---:B------:R-:W-:Y:S01]  /*9340*/  FMUL R10, R24.reuse, R13 ;  /* 0x0000000d180a7220 */ /* 0x040fe20000400000 */
[C---:B------:R-:W-:Y:S01]  /*9350*/  FFMA R0, R27.reuse, R26, R0 ;  /* 0x0000001a1b007223 */ /* 0x040fe20000000000 */
[C---:B------:R-:W-:Y:S01]  /*9360*/  FMUL R11, R24.reuse, R14 ;  /* 0x0000000e180b7220 */ /* 0x040fe20000400000 */
[C---:B------:R-:W-:Y:S01]  /*9370*/  FFMA R2, R27.reuse, R28, R2 ;  /* 0x0000001c1b027223 */ /* 0x040fe20000000002 */
[C---:B------:R-:W-:Y:S01]  /*9380*/  FMUL R15, R24.reuse, R15 ;  /* 0x0000000f180f7220 */ /* 0x040fe20000400000 */
[C---:B------:R-:W-:Y:S01]  /*9390*/  FMUL R12, R24.reuse, R16 ;  /* 0x00000010180c7220 */ /* 0x040fe20000400000 */
[C---:B------:R-:W-:Y:S01]  /*93a0*/  FFMA R3, R27.reuse, R29, R3 ;  /* 0x0000001d1b037223 */ /* 0x040fe20000000003 */
[C---:B------:R-:W-:Y:S01]  /*93b0*/  FMUL R13, R24.reuse, R17 ;  /* 0x00000011180d7220 */ /* 0x040fe20000400000 */
[C---:B------:R-:W-:Y:S01]  /*93c0*/  FFMA R10, R27.reuse, R30, R10 ;  /* 0x0000001e1b0a7223 */ /* 0x040fe2000000000a */
[C---:B------:R-:W-:Y:S01]  /*93d0*/  FMUL R14, R24.reuse, R18 ;  /* 0x00000012180e7220 */ /* 0x040fe20000400000 */
[C---:B------:R-:W-:Y:S01]  /*93e0*/  FFMA R11, R27.reuse, R31, R11 ;  /* 0x0000001f1b0b7223 */ /* 0x040fe2000000000b */
        /* <DEDUP_REMOVED lines=32> */
.L_x_162:
[----:B------:R-:W-:Y:S05]  /*95f0*/  BSYNC.RECONVERGENT B0 ;  /* 0x0000000000007941 */ /* 0x000fea0003800200 */
.L_x_161:
[----:B------:R-:W-:Y:S01]  /*9600*/  BAR.SYNC.DEFER_BLOCKING 0x1, 0x80 ;  /* 0x0042000000007b1d */ /* 0x000fe20000010000 */
[----:B------:R-:W-:Y:S01]  /*9610*/  UISETP.NE.AND UP0, UPT, UR47, -0x4, UPT ;  /* 0xfffffffc2f00788c */ /* 0x000fe2000bf05270 */
[----:B------:R-:W-:Y:S08]  /*9620*/  IADD3 R22, PT, PT, R22, 0x1, RZ ;  /* 0x0000000116167810 */ /* 0x000ff00007ffe0ff */
[----:B------:R-:W-:Y:S05]  /*9630*/  BRA.U !UP0, `(.L_x_163) ;  /* 0x0000000108247547 */ /* 0x000fea000b800000 */
[----:B------:R-:W-:Y:S01]  /*9640*/  ISETP.NE.AND P0, PT, R58, RZ, PT ;  /* 0x000000ff3a00720c */ /* 0x000fe20003f05270 */
[----:B------:R-:W-:Y:S01]  /*9650*/  IMAD.U32 R0, RZ, RZ, UR46 ;  /* 0x0000002eff007e24 */ /* 0x000fe2000f8e00ff */
[----:B------:R-:W-:Y:S04]  /*9660*/  UIADD3 UR4, UPT, UPT, UR46, 0x1, URZ ;  /* 0x000000012e047890 */ /* 0x000fe8000fffe0ff */
[----:B------:R-:W-:Y:S04]  /*9670*/  UISETP.NE.AND UP0, UPT, UR4, 0x4, UPT ;  /* 0x000000040400788c */ /* 0x000fe8000bf05270 */
[----:B------:R-:W-:Y:S03]  /*9680*/  USEL UR46, UR4, URZ, UP0 ;  /* 0x000000ff042e7287 */ /* 0x000fe60008000000 */
[----:B------:R-:W-:Y:S05]  /*9690*/  @P0 LEA R0, R0, UR44, 0x3 ;  /* 0x0000002c00000c11 */ /* 0x000fea000f8e18ff */
[----:B------:R-:W-:Y:S05]  /*96a0*/  @P0 VIADD R0, R0, 0x240 ;  /* 0x0000024000000836 */ /* 0x000fea0000000000 */
[----:B------:R-:W-:Y:S04]  /*96b0*/  @P0 PRMT R0, R65, 0x654, R0 ;  /* 0x0000065441000816 */ /* 0x000fe80000000000 */
[----:B------:R3:W-:Y:S03]  /*96c0*/  @P0 SYNCS.ARRIVE.TRANS64.RED.A1T0 RZ, [R0+URZ], RZ ;  /* 0x000000ff00ff09a7 */ /* 0x0007e600081004ff */
.L_x_163:
[----:B------:R-:W-:Y:S01]  /*96d0*/  R2UR UR5, R47 ;  /* 0x000000002f0572ca */ /* 0x000fe200000e0000 */
[----:B------:R-:W-:Y:S01]  /*96e0*/  UISETP.NE.AND UP0, UPT, UR61, URZ, UPT ;  /* 0x000000ff3d00728c */ /* 0x000fe2000bf05270 */
[----:B------:R-:W-:Y:S01]  /*96f0*/  R2UR UR4, R48 ;  /* 0x00000000300472ca */ /* 0x000fe200000e0000 */
[----:B------:R-:W-:Y:S01]  /*9700*/  UIADD3 UR47, UPT, UPT, UR47, 0x4, URZ ;  /* 0x000000042f2f7890 */ /* 0x000fe2000fffe0ff */
[----:B------:R-:W-:Y:S01]  /*9710*/  ISETP.NE.AND P0, PT, R52, 0x2, PT ;  /* 0x000000023400780c */ /* 0x000fe20003f05270 */
[----:B------:R-:W-:Y:S01]  /*9720*/  UMOV UR36, UR60 ;  /* 0x0000003c00247c82 */ /* 0x000fe20008000000 */
[----:B------:R-:W-:Y:S02]  /*9730*/  ISETP.NE.AND P1, PT, R22, 0x4, PT ;  /* 0x000000041600780c */ /* 0x000fe40003f25270 */
[----:B------:R-:W-:Y:S02]  /*9740*/  SEL R2, RZ, 0x1, P0 ;  /* 0x00000001ff027807 */ /* 0x000fe40000000000 */
[----:B---3--:R-:W-:Y:S02]  /*9750*/  SEL R0, RZ, 0x1, P1 ;  /* 0x00000001ff007807 */ /* 0x008fe40000800000 */
[----:B------:R-:W-:Y:S01]  /*9760*/  LOP3.LUT R53, R53, R2, RZ, 0x3c, !PT ;  /* 0x0000000235357212 */ /* 0x000fe200078e3cff */
[----:B------:R-:W-:Y:S01]  /*9770*/  UIADD3 UR31, UPT, UPT, UR37, UR5, URZ ;  /* 0x00000005251f7290 */ /* 0x000fe2000fffe0ff */
[----:B------:R-:W-:Y:S01]  /*9780*/  LOP3.LUT R54, R54, R0, RZ, 0x3c, !PT ;  /* 0x0000000036367212 */ /* 0x000fe200078e3cff */
[----:B------:R-:W-:Y:S01]  /*9790*/  UIADD3 UR30, UPT, UPT, UR38, UR4, URZ ;  /* 0x00000004261e7290 */ /* 0x000fe2000fffe0ff */
[----:B------:R-:W-:Y:S02]  /*97a0*/  SEL R52, R52, RZ, P0 ;  /* 0x000000ff34347207 */ /* 0x000fe40000000000 */
[----:B------:R-:W-:Y:S01]  /*97b0*/  SEL R22, R22, RZ, P1 ;  /* 0x000000ff16167207 */ /* 0x000fe20000800000 */
[----:B------:R-:W-:Y:S08]  /*97c0*/  BRA.U UP0, `(.L_x_164) ;  /* 0xffffffcd00b07547 */ /* 0x000ff0000b83ffff */
[----:B------:R-:W-:-:S13]  /*97d0*/  R2UR UR4, R49 ;  /* 0x00000000310472ca */ /* 0x000fda00000e0000 */
[----:B------:R-:W-:-:S09]  /*97e0*/  UISETP.NE.AND UP0, UPT, UR4, URZ, UPT ;  /* 0x000000ff0400728c */ /* 0x000fd2000bf05270 */
[----:B------:R-:W-:Y:S05]  /*97f0*/  BRA.U !UP0, `(.L_x_165) ;  /* 0x0000000108487547 */ /* 0x000fea000b800000 */
[----:B------:R-:W3:Y:S02]  /*9800*/  LDCU.64 UR4, c[0x0][0x890] ;  /* 0x00011200ff0477ac */ /* 0x000ee40008000a00 */
[----:B---3--:R-:W-:-:S04]  /*9810*/  UISETP.NE.U32.AND UP0, UPT, UR4, URZ, UPT ;  /* 0x000000ff0400728c */ /* 0x008fc8000bf05070 */
[----:B------:R-:W-:-:S09]  /*9820*/  UISETP.NE.AND.EX UP0, UPT, UR5, URZ, UPT, UP0 ;  /* 0x000000ff0500728c */ /* 0x000fd2000bf05300 */
[----:B------:R-:W-:Y:S05]  /*9830*/  BRA.U UP0, `(.L_x_166) ;  /* 0x00000001000c7547 */ /* 0x000fea000b800000 */
[----:B------:R-:W-:-:S13]  /*9840*/  FSETP.NEU.AND P0, PT, R27, RZ, PT ;  /* 0x000000ff1b00720b */ /* 0x000fda0003f0d000 */
[----:B------:R-:W-:Y:S05]  /*9850*/  @!P0 EXIT ;  /* 0x000000000000894d */ /* 0x000fea0003800000 */
[----:B------:R-:W-:Y:S05]  /*9860*/  BRA `(.L_x_165) ;  /* 0x00000000002c7947 */ /* 0x000fea0003800000 */
.L_x_166:
[----:B------:R-:W-:Y:S01]  /*9870*/  ISETP.NE.AND P0, PT, R51, RZ, PT ;  /* 0x000000ff3300720c */ /* 0x000fe20003f05270 */
[----:B------:R-:W-:-:S12]  /*9880*/  BSSY.RECONVERGENT B0, `(.L_x_165) ;  /* 0x0000009000007945 */ /* 0x000fd80003800200 */
[----:B------:R-:W-:Y:S05]  /*9890*/  @P0 BRA `(.L_x_167) ;  /* 0x0000000000140947 */ /* 0x000fea0003800000 */
[----:B------:R-:W3:Y:S02]  /*98a0*/  LDCU.64 UR4, c[0x0][0x888] ;  /* 0x00011100ff0477ac */ /* 0x000ee40008000a00 */
[----:B---3--:R-:W-:-:S04]  /*98b0*/  ISETP.NE.U32.AND P0, PT, RZ, UR4, PT ;  /* 0x00000004ff007c0c */ /* 0x008fc8000bf05070 */
[----:B------:R-:W-:-:S13]  /*98c0*/  ISETP.NE.AND.EX P0, PT, RZ, UR5, PT, P0 ;  /* 0x00000005ff007c0c */ /* 0x000fda000bf05300 */
[----:B------:R-:W-:Y:S05]  /*98d0*/  @!P0 EXIT ;  /* 0x000000000000894d */ /* 0x000fea0003800000 */
[----:B------:R-:W-:Y:S05]  /*98e0*/  BRA `(.L_x_168) ;  /* 0x0000000000087947 */ /* 0x000fea0003800000 */
.L_x_167:
[----:B------:R-:W-:-:S13]  /*98f0*/  FSETP.NEU.AND P0, PT, R27, RZ, PT ;  /* 0x000000ff1b00720b */ /* 0x000fda0003f0d000 */
[----:B------:R-:W-:Y:S05]  /*9900*/  @!P0 EXIT ;  /* 0x000000000000894d */ /* 0x000fea0003800000 */
.L_x_168:
[----:B------:R-:W-:Y:S05]  /*9910*/  BSYNC.RECONVERGENT B0 ;  /* 0x0000000000007941 */ /* 0x000fea0003800200 */
.L_x_165:
[----:B------:R-:W3:Y:S01]  /*9920*/  S2UR UR5, SR_CgaCtaId ;  /* 0x00000000000579c3 */ /* 0x000ee20000008800 */
[----:B------:R-:W-:Y:S01]  /*9930*/  ULEA UR4, UR46, UR44, 0x3 ;  /* 0x0000002c2e047291 */ /* 0x000fe2000f8e18ff */
[----:B------:R-:W-:-:S04]  /*9940*/  DEPBAR.LE SB0, 0x0 ;  /* 0x000080000000791a */ /* 0x000fc80000000000 */
[----:B------:R-:W-:-:S04]  /*9950*/  UIADD3 UR4, UPT, UPT, UR4, 0x240, URZ ;  /* 0x0000024004047890 */ /* 0x000fc8000fffe0ff */
[----:B---3--:R-:W-:-:S09]  /*9960*/  UPRMT UR4, UR5, 0x654, UR4 ;  /* 0x0000065405047896 */ /* 0x008fd20008000004 */
[----:B------:R-:W-:Y:S01]  /*9970*/  SYNCS.ARRIVE.TRANS64.RED.A1T0 RZ, [UR4], RZ ;  /* 0x000000ffffff79a7 */ /* 0x000fe20008100404 */
[----:B------:R-:W-:Y:S05]  /*9980*/  EXIT ;  /* 0x000000000000794d */ /* 0x000fea0003800000 */
.L_x_25:
[----:B-1----:R1:W3:Y:S02]  /*9990*/  SYNCS.PHASECHK.TRANS64.TRYWAIT P0, [R0+URZ+0x2e0], R2 ;  /* 0x0002e002000075a7 */ /* 0x0022e400080011ff */
[----:B---3--:R-:W-:Y:S05]  /*99a0*/  @!P0 NANOSLEEP.SYNCS 0x989680 ;  /* 0x009896800000895d */ /* 0x008fea0003900000 */
[----:B------:R-:W3:Y:S02]  /*99b0*/  @!P0 SYNCS.PHASECHK.TRANS64 P0, [R0+URZ+0x2e0], R2 ;  /* 0x0002e002000085a7 */ /* 0x000ee400080010ff */
[----:B---3--:R-:W-:Y:S05]  /*99c0*/  @!P0 BRA `(.L_x_25) ;  /* 0xfffffffc00f08947 */ /* 0x008fea000383ffff */
[----:B------:R-:W-:Y:S05]  /*99d0*/  BRA `(.L_x_169) ;  /* 0xffffff8000b47947 */ /* 0x000fea000383ffff */
.L_x_28:
[----:B-1----:R-:W-:-:S07]  /*99e0*/  MOV R0, UR33 ;  /* 0x0000002100007c02 */ /* 0x002fce0008000f00 */
.L_x_170:
[----:B-1----:R1:W3:Y:S02]  /*99f0*/  SYNCS.PHASECHK.TRANS64.TRYWAIT P0, [R0+URZ+0x110], R3 ;  /* 0x00011003000075a7 */ /* 0x0022e400080011ff */
[----:B---3--:R-:W-:Y:S05]  /*9a00*/  @!P0 NANOSLEEP.SYNCS 0x989680 ;  /* 0x009896800000895d */ /* 0x008fea0003900000 */
[----:B------:R-:W3:Y:S02]  /*9a10*/  @!P0 SYNCS.PHASECHK.TRANS64 P0, [R0+URZ+0x110], R3 ;  /* 0x00011003000085a7 */ /* 0x000ee400080010ff */
[----:B---3--:R-:W-:Y:S05]  /*9a20*/  @!P0 BRA `(.L_x_170) ;  /* 0xfffffffc00f08947 */ /* 0x008fea000383ffff */
[----:B------:R-:W-:Y:S05]  /*9a30*/  BRA `(.L_x_27) ;  /* 0xffffff8000f47947 */ /* 0x000fea000383ffff */
.L_x_35:
[----:B-1----:R-:W-:-:S07]  /*9a40*/  MOV R0, UR9 ;  /* 0x0000000900007c02 */ /* 0x002fce0008000f00 */
.L_x_171:
[----:B-1----:R1:W3:Y:S02]  /*9a50*/  SYNCS.PHASECHK.TRANS64.TRYWAIT P0, [R0+URZ+0x110], R3 ;  /* 0x00011003000075a7 */ /* 0x0022e400080011ff */
[----:B---3--:R-:W-:Y:S05]  /*9a60*/  @!P0 NANOSLEEP.SYNCS 0x989680 ;  /* 0x009896800000895d */ /* 0x008fea0003900000 */
[----:B------:R-:W3:Y:S02]  /*9a70*/  @!P0 SYNCS.PHASECHK.TRANS64 P0, [R0+URZ+0x110], R3 ;  /* 0x00011003000085a7 */ /* 0x000ee400080010ff */
[----:B---3--:R-:W-:Y:S05]  /*9a80*/  @!P0 BRA `(.L_x_171) ;  /* 0xfffffffc00f08947 */ /* 0x008fea000383ffff */
[----:B------:R-:W-:Y:S05]  /*9a90*/  BRA `(.L_x_34) ;  /* 0xffffff8400ac7947 */ /* 0x000fea000383ffff */
.L_x_40:
[----:B-1----:R1:W3:Y:S02]  /*9aa0*/  SYNCS.PHASECHK.TRANS64.TRYWAIT P0, [R3+URZ+0x270], R0 ;  /* 0x00027000030075a7 */ /* 0x0022e400080011ff */
[----:B---3--:R-:W-:Y:S05]  /*9ab0*/  @!P0 NANOSLEEP.SYNCS 0x989680 ;  /* 0x009896800000895d */ /* 0x008fea0003900000 */
[----:B------:R-:W3:Y:S02]  /*9ac0*/  @!P0 SYNCS.PHASECHK.TRANS64 P0, [R3+URZ+0x270], R0 ;  /* 0x00027000030085a7 */ /* 0x000ee400080010ff */
[----:B---3--:R-:W-:Y:S05]  /*9ad0*/  @!P0 BRA `(.L_x_40) ;  /* 0xfffffffc00f08947 */ /* 0x008fea000383ffff */
[----:B------:R-:W-:Y:S05]  /*9ae0*/  BRA `(.L_x_172) ;  /* 0xffffff88004c7947 */ /* 0x000fea000383ffff */
.L_x_44:
[----:B------:R-:W-:-:S07]  /*9af0*/  MOV R0, UR4 ;  /* 0x0000000400007c02 */ /* 0x000fce0008000f00 */
.L_x_173:
[----:B-1----:R1:W3:Y:S02]  /*9b00*/  SYNCS.PHASECHK.TRANS64.TRYWAIT P0, [R0+URZ], R2 ;  /* 0x00000002000075a7 */ /* 0x0022e400080011ff */
[----:B---3--:R-:W-:Y:S05]  /*9b10*/  @!P0 NANOSLEEP.SYNCS 0x989680 ;  /* 0x009896800000895d */ /* 0x008fea0003900000 */
[----:B------:R-:W3:Y:S02]  /*9b20*/  @!P0 SYNCS.PHASECHK.TRANS64 P0, [R0+URZ], R2 ;  /* 0x00000002000085a7 */ /* 0x000ee400080010ff */
[----:B---3--:R-:W-:Y:S05]  /*9b30*/  @!P0 BRA `(.L_x_173) ;  /* 0xfffffffc00f08947 */ /* 0x008fea000383ffff */
[----:B------:R-:W-:Y:S05]  /*9b40*/  BRA `(.L_x_174) ;  /* 0xffffff8c00f87947 */ /* 0x000fea000383ffff */
.L_x_45:
[----:B------:R-:W-:-:S07]  /*9b50*/  MOV R0, UR5 ;  /* 0x0000000500007c02 */ /* 0x000fce0008000f00 */
.L_x_175:
[----:B-1----:R1:W3:Y:S02]  /*9b60*/  SYNCS.PHASECHK.TRANS64.TRYWAIT P0, [R0+URZ], R3 ;  /* 0x00000003000075a7 */ /* 0x0022e400080011ff */
[----:B---3--:R-:W-:Y:S05]  /*9b70*/  @!P0 NANOSLEEP.SYNCS 0x989680 ;  /* 0x009896800000895d */ /* 0x008fea0003900000 */
[----:B------:R-:W3:Y:S02]  /*9b80*/  @!P0 SYNCS.PHASECHK.TRANS64 P0, [R0+URZ], R3 ;  /* 0x00000003000085a7 */ /* 0x000ee400080010ff */
[----:B---3--:R-:W-:Y:S05]  /*9b90*/  @!P0 BRA `(.L_x_175) ;  /* 0xfffffffc00f08947 */ /* 0x008fea000383ffff */
[----:B------:R-:W-:Y:S05]  /*9ba0*/  BRA `(.L_x_176) ;  /* 0xffffff9000047947 */ /* 0x000fea000383ffff */
.L_x_46:
[----:B------:R-:W-:-:S07]  /*9bb0*/  MOV R0, UR5 ;  /* 0x0000000500007c02 */ /* 0x000fce0008000f00 */
.L_x_177:
[----:B-1----:R1:W3:Y:S02]  /*9bc0*/  SYNCS.PHASECHK.TRANS64.TRYWAIT P0, [R0+URZ], R3 ;  /* 0x00000003000075a7 */ /* 0x0022e400080011ff */
[----:B---3--:R-:W-:Y:S05]  /*9bd0*/  @!P0 NANOSLEEP.SYNCS 0x989680 ;  /* 0x009896800000895d */ /* 0x008fea0003900000 */
[----:B------:R-:W3:Y:S02]  /*9be0*/  @!P0 SYNCS.PHASECHK.TRANS64 P0, [R0+URZ], R3 ;  /* 0x00000003000085a7 */ /* 0x000ee400080010ff */
[----:B---3--:R-:W-:Y:S05]  /*9bf0*/  @!P0 BRA `(.L_x_177) ;  /* 0xfffffffc00f08947 */ /* 0x008fea000383ffff */
[----:B------:R-:W-:Y:S05]  /*9c00*/  BRA `(.L_x_178) ;  /* 0xffffff9000107947 */ /* 0x000fea000383ffff */
.L_x_47:
[----:B------:R-:W-:-:S07]  /*9c10*/  MOV R0, UR5 ;  /* 0x0000000500007c02 */ /* 0x000fce0008000f00 */
.L_x_179:
[----:B-1----:R1:W3:Y:S02]  /*9c20*/  SYNCS.PHASECHK.TRANS64.TRYWAIT P0, [R0+URZ], R3 ;  /* 0x00000003000075a7 */ /* 0x0022e400080011ff */
[----:B---3--:R-:W-:Y:S05]  /*9c30*/  @!P0 NANOSLEEP.SYNCS 0x989680 ;  /* 0x009896800000895d */ /* 0x008fea0003900000 */
[----:B------:R-:W3:Y:S02]  /*9c40*/  @!P0 SYNCS.PHASECHK.TRANS64 P0, [R0+URZ], R3 ;  /* 0x00000003000085a7 */ /* 0x000ee400080010ff */
[----:B---3--:R-:W-:Y:S05]  /*9c50*/  @!P0 BRA `(.L_x_179) ;  /* 0xfffffffc00f08947 */ /* 0x008fea000383ffff */
[----:B------:R-:W-:Y:S05]  /*9c60*/  BRA `(.L_x_180) ;  /* 0xffffff90001c7947 */ /* 0x000fea000383ffff */
.L_x_48:
[----:B------:R-:W-:-:S07]  /*9c70*/  MOV R0, UR5 ;  /* 0x0000000500007c02 */ /* 0x000fce0008000f00 */
.L_x_181:
[----:B-1----:R1:W3:Y:S02]  /*9c80*/  SYNCS.PHASECHK.TRANS64.TRYWAIT P0, [R0+URZ], R3 ;  /* 0x00000003000075a7 */ /* 0x0022e400080011ff */
[----:B---3--:R-:W-:Y:S05]  /*9c90*/  @!P0 NANOSLEEP.SYNCS 0x989680 ;  /* 0x009896800000895d */ /* 0x008fea0003900000 */
[----:B------:R-:W3:Y:S02]  /*9ca0*/  @!P0 SYNCS.PHASECHK.TRANS64 P0, [R0+URZ], R3 ;  /* 0x00000003000085a7 */ /* 0x000ee400080010ff */
[----:B---3--:R-:W-:Y:S05]  /*9cb0*/  @!P0 BRA `(.L_x_181) ;  /* 0xfffffffc00f08947 */ /* 0x008fea000383ffff */
[----:B------:R-:W-:Y:S05]  /*9cc0*/  BRA `(.L_x_182) ;  /* 0xffffff9000287947 */ /* 0x000fea000383ffff */
.L_x_49:
[----:B------:R-:W-:-:S07]  /*9cd0*/  MOV R0, UR5 ;  /* 0x0000000500007c02 */ /* 0x000fce0008000f00 */
.L_x_183:
[----:B-1----:R1:W3:Y:S02]  /*9ce0*/  SYNCS.PHASECHK.TRANS64.TRYWAIT P0, [R0+URZ], R3 ;  /* 0x00000003000075a7 */ /* 0x0022e400080011ff */
[----:B---3--:R-:W-:Y:S05]  /*9cf0*/  @!P0 NANOSLEEP.SYNCS 0x989680 ;  /* 0x009896800000895d */ /* 0x008fea0003900000 */
[----:B------:R-:W3:Y:S02]  /*9d00*/  @!P0 SYNCS.PHASECHK.TRANS64 P0, [R0+URZ], R3 ;  /* 0x00000003000085a7 */ /* 0x000ee400080010ff */
[----:B---3--:R-:W-:Y:S05]  /*9d10*/  @!P0 BRA `(.L_x_183) ;  /* 0xfffffffc00f08947 */ /* 0x008fea000383ffff */
[----:B------:R-:W-:Y:S05]  /*9d20*/  BRA `(.L_x_184) ;  /* 0xffffff9000347947 */ /* 0x000fea000383ffff */
.L_x_50:
[----:B------:R-:W-:-:S07]  /*9d30*/  MOV R0, UR5 ;  /* 0x0000000500007c02 */ /* 0x000fce0008000f00 */
.L_x_185:
[----:B-1----:R1:W3:Y:S02]  /*9d40*/  SYNCS.PHASECHK.TRANS64.TRYWAIT P0, [R0+URZ], R3 ;  /* 0x00000003000075a7 */ /* 0x0022e400080011ff */
[----:B---3--:R-:W-:Y:S05]  /*9d50*/  @!P0 NANOSLEEP.SYNCS 0x989680 ;  /* 0x009896800000895d */ /* 0x008fea0003900000 */
[----:B------:R-:W3:Y:S02]  /*9d60*/  @!P0 SYNCS.PHASECHK.TRANS64 P0, [R0+URZ], R3 ;  /* 0x00000003000085a7 */ /* 0x000ee400080010ff */
[----:B---3--:R-:W-:Y:S05]  /*9d70*/  @!P0 BRA `(.L_x_185) ;  /* 0xfffffffc00f08947 */ /* 0x008fea000383ffff */
[----:B------:R-:W-:Y:S05]  /*9d80*/  BRA `(.L_x_186) ;  /* 0xffffff9000407947 */ /* 0x000fea000383ffff */
.L_x_51:
[----:B------:R-:W-:-:S07]  /*9d90*/  MOV R0, UR5 ;  /* 0x0000000500007c02 */ /* 0x000fce0008000f00 */
.L_x_187:
[----:B-1----:R1:W3:Y:S02]  /*9da0*/  SYNCS.PHASECHK.TRANS64.TRYWAIT P0, [R0+URZ], R3 ;  /* 0x00000003000075a7 */ /* 0x0022e400080011ff */
[----:B---3--:R-:W-:Y:S05]  /*9db0*/  @!P0 NANOSLEEP.SYNCS 0x989680 ;  /* 0x009896800000895d */ /* 0x008fea0003900000 */
[----:B------:R-:W3:Y:S02]  /*9dc0*/  @!P0 SYNCS.PHASECHK.TRANS64 P0, [R0+URZ], R3 ;  /* 0x00000003000085a7 */ /* 0x000ee400080010ff */
[----:B---3--:R-:W-:Y:S05]  /*9dd0*/  @!P0 BRA `(.L_x_187) ;  /* 0xfffffffc00f08947 */ /* 0x008fea000383ffff */
[----:B------:R-:W-:Y:S05]  /*9de0*/  BRA `(.L_x_188) ;  /* 0xffffff90004c7947 */ /* 0x000fea000383ffff */
.L_x_52:
[----:B------:R-:W-:-:S07]  /*9df0*/  MOV R0, UR5 ;  /* 0x0000000500007c02 */ /* 0x000fce0008000f00 */
.L_x_189:
[----:B-1----:R1:W3:Y:S02]  /*9e00*/  SYNCS.PHASECHK.TRANS64.TRYWAIT P0, [R0+URZ], R3 ;  /* 0x00000003000075a7 */ /* 0x0022e400080011ff */
[----:B---3--:R-:W-:Y:S05]  /*9e10*/  @!P0 NANOSLEEP.SYNCS 0x989680 ;  /* 0x009896800000895d */ /* 0x008fea0003900000 */
[----:B------:R-:W3:Y:S02]  /*9e20*/  @!P0 SYNCS.PHASECHK.TRANS64 P0, [R0+URZ], R3 ;  /* 0x00000003000085a7 */ /* 0x000ee400080010ff */
[----:B---3--:R-:W-:Y:S05]  /*9e30*/  @!P0 BRA `(.L_x_189) ;  /* 0xfffffffc00f08947 */ /* 0x008fea000383ffff */
[----:B------:R-:W-:Y:S05]  /*9e40*/  BRA `(.L_x_190) ;  /* 0xffffff9000587947 */ /* 0x000fea000383ffff */
.L_x_53:
[----:B------:R-:W-:-:S07]  /*9e50*/  MOV R0, UR5 ;  /* 0x0000000500007c02 */ /* 0x000fce0008000f00 */
.L_x_191:
[----:B-1----:R1:W3:Y:S02]  /*9e60*/  SYNCS.PHASECHK.TRANS64.TRYWAIT P0, [R0+URZ], R3 ;  /* 0x00000003000075a7 */ /* 0x0022e400080011ff */
[----:B---3--:R-:W-:Y:S05]  /*9e70*/  @!P0 NANOSLEEP.SYNCS 0x989680 ;  /* 0x009896800000895d */ /* 0x008fea0003900000 */
[----:B------:R-:W3:Y:S02]  /*9e80*/  @!P0 SYNCS.PHASECHK.TRANS64 P0, [R0+URZ], R3 ;  /* 0x00000003000085a7 */ /* 0x000ee400080010ff */
[----:B---3--:R-:W-:Y:S05]  /*9e90*/  @!P0 BRA `(.L_x_191) ;  /* 0xfffffffc00f08947 */ /* 0x008fea000383ffff */
[----:B------:R-:W-:Y:S05]  /*9ea0*/  BRA `(.L_x_192) ;  /* 0xffffff9000647947 */ /* 0x000fea000383ffff */
.L_x_54:
[----:B------:R-:W-:-:S07]  /*9eb0*/  MOV R0, UR5 ;  /* 0x0000000500007c02 */ /* 0x000fce0008000f00 */
.L_x_193:
[----:B-1----:R1:W3:Y:S02]  /*9ec0*/  SYNCS.PHASECHK.TRANS64.TRYWAIT P0, [R0+URZ], R3 ;  /* 0x00000003000075a7 */ /* 0x0022e400080011ff */
[----:B---3--:R-:W-:Y:S05]  /*9ed0*/  @!P0 NANOSLEEP.SYNCS 0x989680 ;  /* 0x009896800000895d */ /* 0x008fea0003900000 */
[----:B------:R-:W3:Y:S02]  /*9ee0*/  @!P0 SYNCS.PHASECHK.TRANS64 P0, [R0+URZ], R3 ;  /* 0x00000003000085a7 */ /* 0x000ee400080010ff */
[----:B---3--:R-:W-:Y:S05]  /*9ef0*/  @!P0 BRA `(.L_x_193) ;  /* 0xfffffffc00f08947 */ /* 0x008fea000383ffff */
[----:B------:R-:W-:Y:S05]  /*9f00*/  BRA `(.L_x_194) ;  /* 0xffffff9000707947 */ /* 0x000fea000383ffff */
.L_x_55:
[----:B------:R-:W-:-:S07]  /*9f10*/  MOV R0, UR5 ;  /* 0x0000000500007c02 */ /* 0x000fce0008000f00 */
.L_x_195:
[----:B-1----:R1:W3:Y:S02]  /*9f20*/  SYNCS.PHASECHK.TRANS64.TRYWAIT P0, [R0+URZ], R3 ;  /* 0x00000003000075a7 */ /* 0x0022e400080011ff */
[----:B---3--:R-:W-:Y:S05]  /*9f30*/  @!P0 NANOSLEEP.SYNCS 0x989680 ;  /* 0x009896800000895d */ /* 0x008fea0003900000 */
[----:B------:R-:W3:Y:S02]  /*9f40*/  @!P0 SYNCS.PHASECHK.TRANS64 P0, [R0+URZ], R3 ;  /* 0x00000003000085a7 */ /* 0x000ee400080010ff */
[----:B---3--:R-:W-:Y:S05]  /*9f50*/  @!P0 BRA `(.L_x_195) ;  /* 0xfffffffc00f08947 */ /* 0x008fea000383ffff */
[----:B------:R-:W-:Y:S05]  /*9f60*/  BRA `(.L_x_196) ;  /* 0xffffff90007c7947 */ /* 0x000fea000383ffff */
.L_x_56:
[----:B------:R-:W-:-:S07]  /*9f70*/  MOV R0, UR5 ;  /* 0x0000000500007c02 */ /* 0x000fce0008000f00 */
.L_x_197:
[----:B-1----:R1:W3:Y:S02]  /*9f80*/  SYNCS.PHASECHK.TRANS64.TRYWAIT P0, [R0+URZ], R3 ;  /* 0x00000003000075a7 */ /* 0x0022e400080011ff */
[----:B---3--:R-:W-:Y:S05]  /*9f90*/  @!P0 NANOSLEEP.SYNCS 0x989680 ;  /* 0x009896800000895d */ /* 0x008fea0003900000 */
[----:B------:R-:W3:Y:S02]  /*9fa0*/  @!P0 SYNCS.PHASECHK.TRANS64 P0, [R0+URZ], R3 ;  /* 0x00000003000085a7 */ /* 0x000ee400080010ff */
[----:B---3--:R-:W-:Y:S05]  /*9fb0*/  @!P0 BRA `(.L_x_197) ;  /* 0xfffffffc00f08947 */ /* 0x008fea000383ffff */
[----:B------:R-:W-:Y:S05]  /*9fc0*/  BRA `(.L_x_198) ;  /* 0xffffff9000887947 */ /* 0x000fea000383ffff */
.L_x_57:
[----:B------:R-:W-:-:S07]  /*9fd0*/  MOV R0, UR5 ;  /* 0x0000000500007c02 */ /* 0x000fce0008000f00 */
.L_x_199:
[----:B-1----:R1:W3:Y:S02]  /*9fe0*/  SYNCS.PHASECHK.TRANS64.TRYWAIT P0, [R0+URZ], R3 ;  /* 0x00000003000075a7 */ /* 0x0022e400080011ff */
[----:B---3--:R-:W-:Y:S05]  /*9ff0*/  @!P0 NANOSLEEP.SYNCS 0x989680 ;  /* 0x009896800000895d */ /* 0x008fea0003900000 */
[----:B------:R-:W3:Y:S02]  /*a000*/  @!P0 SYNCS.PHASECHK.TRANS64 P0, [R0+URZ], R3 ;  /* 0x00000003000085a7 */ /* 0x000ee400080010ff */
[----:B---3--:R-:W-:Y:S05]  /*a010*/  @!P0 BRA `(.L_x_199) ;  /* 0xfffffffc00f08947 */ /* 0x008fea000383ffff */
[----:B------:R-:W-:Y:S05]  /*a020*/  BRA `(.L_x_200) ;  /* 0xffffff9000947947 */ /* 0x000fea000383ffff */
.L_x_58:
[----:B------:R-:W-:-:S07]  /*a030*/  MOV R0, UR5 ;  /* 0x0000000500007c02 */ /* 0x000fce0008000f00 */
.L_x_201:
[----:B-1----:R1:W3:Y:S02]  /*a040*/  SYNCS.PHASECHK.TRANS64.TRYWAIT P0, [R0+URZ], R3 ;  /* 0x00000003000075a7 */ /* 0x0022e400080011ff */
[----:B---3--:R-:W-:Y:S05]  /*a050*/  @!P0 NANOSLEEP.SYNCS 0x989680 ;  /* 0x009896800000895d */ /* 0x008fea0003900000 */
[----:B------:R-:W3:Y:S02]  /*a060*/  @!P0 SYNCS.PHASECHK.TRANS64 P0, [R0+URZ], R3 ;  /* 0x00000003000085a7 */ /* 0x000ee400080010ff */
[----:B---3--:R-:W-:Y:S05]  /*a070*/  @!P0 BRA `(.L_x_201) ;  /* 0xfffffffc00f08947 */ /* 0x008fea000383ffff */
[----:B------:R-:W-:Y:S05]  /*a080*/  BRA `(.L_x_202) ;  /* 0xffffff9000a07947 */ /* 0x000fea000383ffff */
.L_x_59:
[----:B------:R-:W-:-:S07]  /*a090*/  MOV R0, UR5 ;  /* 0x0000000500007c02 */ /* 0x000fce0008000f00 */
.L_x_203:
[----:B-1----:R1:W3:Y:S02]  /*a0a0*/  SYNCS.PHASECHK.TRANS64.TRYWAIT P0, [R0+URZ], R3 ;  /* 0x00000003000075a7 */ /* 0x0022e400080011ff */
[----:B---3--:R-:W-:Y:S05]  /*a0b0*/  @!P0 NANOSLEEP.SYNCS 0x989680 ;  /* 0x009896800000895d */ /* 0x008fea0003900000 */
[----:B------:R-:W3:Y:S02]  /*a0c0*/  @!P0 SYNCS.PHASECHK.TRANS64 P0, [R0+URZ], R3 ;  /* 0x00000003000085a7 */ /* 0x000ee400080010ff */
[----:B---3--:R-:W-:Y:S05]  /*a0d0*/  @!P0 BRA `(.L_x_203) ;  /* 0xfffffffc00f08947 */ /* 0x008fea000383ffff */
[----:B------:R-:W-:Y:S05]  /*a0e0*/  BRA `(.L_x_204) ;  /* 0xffffff9000ac7947 */ /* 0x000fea000383ffff */
.L_x_60:
[----:B------:R-:W-:-:S07]  /*a0f0*/  MOV R0, UR5 ;  /* 0x0000000500007c02 */ /* 0x000fce0008000f00 */
.L_x_205:
[----:B-1----:R1:W3:Y:S02]  /*a100*/  SYNCS.PHASECHK.TRANS64.TRYWAIT P0, [R0+URZ], R3 ;  /* 0x00000003000075a7 */ /* 0x0022e400080011ff */
[----:B---3--:R-:W-:Y:S05]  /*a110*/  @!P0 NANOSLEEP.SYNCS 0x989680 ;  /* 0x009896800000895d */ /* 0x008fea0003900000 */
[----:B------:R-:W3:Y:S02]  /*a120*/  @!P0 SYNCS.PHASECHK.TRANS64 P0, [R0+URZ], R3 ;  /* 0x00000003000085a7 */ /* 0x000ee400080010ff */
[----:B---3--:R-:W-:Y:S05]  /*a130*/  @!P0 BRA `(.L_x_205) ;  /* 0xfffffffc00f08947 */ /* 0x008fea000383ffff */
[----:B------:R-:W-:Y:S05]  /*a140*/  BRA `(.L_x_206) ;  /* 0xffffff9000b87947 */ /* 0x000fea000383ffff */
.L_x_61:
[----:B------:R-:W-:-:S07]  /*a150*/  MOV R0, UR5 ;  /* 0x0000000500007c02 */ /* 0x000fce0008000f00 */
.L_x_207:
[----:B-1----:R1:W3:Y:S02]  /*a160*/  SYNCS.PHASECHK.TRANS64.TRYWAIT P0, [R0+URZ], R3 ;  /* 0x00000003000075a7 */ /* 0x0022e400080011ff */
[----:B---3--:R-:W-:Y:S05]  /*a170*/  @!P0 NANOSLEEP.SYNCS 0x989680 ;  /* 0x009896800000895d */ /* 0x008fea0003900000 */
[----:B------:R-:W3:Y:S02]  /*a180*/  @!P0 SYNCS.PHASECHK.TRANS64 P0, [R0+URZ], R3 ;  /* 0x00000003000085a7 */ /* 0x000ee400080010ff */
[----:B---3--:R-:W-:Y:S05]  /*a190*/  @!P0 BRA `(.L_x_207) ;  /* 0xfffffffc00f08947 */ /* 0x008fea000383ffff */
[----:B------:R-:W-:Y:S05]  /*a1a0*/  BRA `(.L_x_208) ;  /* 0xffffff9000c47947 */ /* 0x000fea000383ffff */
.L_x_62:
[----:B------:R-:W-:-:S07]  /*a1b0*/  MOV R0, UR5 ;  /* 0x0000000500007c02 */ /* 0x000fce0008000f00 */
.L_x_209:
[----:B-1----:R1:W3:Y:S02]  /*a1c0*/  SYNCS.PHASECHK.TRANS64.TRYWAIT P0, [R0+URZ], R3 ;  /* 0x00000003000075a7 */ /* 0x0022e400080011ff */
[----:B---3--:R-:W-:Y:S05]  /*a1d0*/  @!P0 NANOSLEEP.SYNCS 0x989680 ;  /* 0x009896800000895d */ /* 0x008fea0003900000 */
[----:B------:R-:W3:Y:S02]  /*a1e0*/  @!P0 SYNCS.PHASECHK.TRANS64 P0, [R0+URZ], R3 ;  /* 0x00000003000085a7 */ /* 0x000ee400080010ff */
[----:B---3--:R-:W-:Y:S05]  /*a1f0*/  @!P0 BRA `(.L_x_209) ;  /* 0xfffffffc00f08947 */ /* 0x008fea000383ffff */
[----:B------:R-:W-:Y:S05]  /*a200*/  BRA `(.L_x_210) ;  /* 0xffffff9000d07947 */ /* 0x000fea000383ffff */
.L_x_63:
[----:B------:R-:W-:-:S07]  /*a210*/  MOV R0, UR5 ;  /* 0x0000000500007c02 */ /* 0x000fce0008000f00 */
.L_x_211:
[----:B-1----:R1:W3:Y:S02]  /*a220*/  SYNCS.PHASECHK.TRANS64.TRYWAIT P0, [R0+URZ], R3 ;  /* 0x00000003000075a7 */ /* 0x0022e400080011ff */
[----:B---3--:R-:W-:Y:S05]  /*a230*/  @!P0 NANOSLEEP.SYNCS 0x989680 ;  /* 0x009896800000895d */ /* 0x008fea0003900000 */
[----:B------:R-:W3:Y:S02]  /*a240*/  @!P0 SYNCS.PHASECHK.TRANS64 P0, [R0+URZ], R3 ;  /* 0x00000003000085a7 */ /* 0x000ee400080010ff */
[----:B---3--:R-:W-:Y:S05]  /*a250*/  @!P0 BRA `(.L_x_211) ;  /* 0xfffffffc00f08947 */ /* 0x008fea000383ffff */
[----:B------:R-:W-:Y:S05]  /*a260*/  BRA `(.L_x_212) ;  /* 0xffffff9000dc7947 */ /* 0x000fea000383ffff */
.L_x_64:
[----:B------:R-:W-:-:S07]  /*a270*/  MOV R0, UR5 ;  /* 0x0000000500007c02 */ /* 0x000fce0008000f00 */
.L_x_213:
[----:B-1----:R1:W3:Y:S02]  /*a280*/  SYNCS.PHASECHK.TRANS64.TRYWAIT P0, [R0+URZ], R3 ;  /* 0x00000003000075a7 */ /* 0x0022e400080011ff */
[----:B---3--:R-:W-:Y:S05]  /*a290*/  @!P0 NANOSLEEP.SYNCS 0x989680 ;  /* 0x009896800000895d */ /* 0x008fea0003900000 */
[----:B------:R-:W3:Y:S02]  /*a2a0*/  @!P0 SYNCS.PHASECHK.TRANS64 P0, [R0+URZ], R3 ;  /* 0x00000003000085a7 */ /* 0x000ee400080010ff */
[----:B---3--:R-:W-:Y:S05]  /*a2b0*/  @!P0 BRA `(.L_x_213) ;  /* 0xfffffffc00f08947 */ /* 0x008fea000383ffff */
[----:B------:R-:W-:Y:S05]  /*a2c0*/  BRA `(.L_x_214) ;  /* 0xffffff9000e87947 */ /* 0x000fea000383ffff */
.L_x_65:
[----:B------:R-:W-:-:S07]  /*a2d0*/  MOV R0, UR5 ;  /* 0x0000000500007c02 */ /* 0x000fce0008000f00 */
.L_x_215:
[----:B-1----:R1:W3:Y:S02]  /*a2e0*/  SYNCS.PHASECHK.TRANS64.TRYWAIT P0, [R0+URZ], R3 ;  /* 0x00000003000075a7 */ /* 0x0022e400080011ff */
[----:B---3--:R-:W-:Y:S05]  /*a2f0*/  @!P0 NANOSLEEP.SYNCS 0x989680 ;  /* 0x009896800000895d */ /* 0x008fea0003900000 */
[----:B------:R-:W3:Y:S02]  /*a300*/  @!P0 SYNCS.PHASECHK.TRANS64 P0, [R0+URZ], R3 ;  /* 0x00000003000085a7 */ /* 0x000ee400080010ff */
[----:B---3--:R-:W-:Y:S05]  /*a310*/  @!P0 BRA `(.L_x_215) ;  /* 0xfffffffc00f08947 */ /* 0x008fea000383ffff */
[----:B------:R-:W-:Y:S05]  /*a320*/  BRA `(.L_x_216) ;  /* 0xffffff9000f47947 */ /* 0x000fea000383ffff */
.L_x_66:
[----:B------:R-:W-:-:S07]  /*a330*/  MOV R0, UR5 ;  /* 0x0000000500007c02 */ /* 0x000fce0008000f00 */
.L_x_217:
[----:B-1----:R1:W3:Y:S02]  /*a340*/  SYNCS.PHASECHK.TRANS64.TRYWAIT P0, [R0+URZ], R3 ;  /* 0x00000003000075a7 */ /* 0x0022e400080011ff */
[----:B---3--:R-:W-:Y:S05]  /*a350*/  @!P0 NANOSLEEP.SYNCS 0x989680 ;  /* 0x009896800000895d */ /* 0x008fea0003900000 */
[----:B------:R-:W3:Y:S02]  /*a360*/  @!P0 SYNCS.PHASECHK.TRANS64 P0, [R0+URZ], R3 ;  /* 0x00000003000085a7 */ /* 0x000ee400080010ff */
[----:B---3--:R-:W-:Y:S05]  /*a370*/  @!P0 BRA `(.L_x_217) ;  /* 0xfffffffc00f08947 */ /* 0x008fea000383ffff */
[----:B------:R-:W-:Y:S05]  /*a380*/  BRA `(.L_x_218) ;  /* 0xffffff9400007947 */ /* 0x000fea000383ffff */
.L_x_67:
[----:B------:R-:W-:-:S07]  /*a390*/  MOV R0, UR5 ;  /* 0x0000000500007c02 */ /* 0x000fce0008000f00 */
.L_x_219:
[----:B-1----:R1:W3:Y:S02]  /*a3a0*/  SYNCS.PHASECHK.TRANS64.TRYWAIT P0, [R0+URZ], R3 ;  /* 0x00000003000075a7 */ /* 0x0022e400080011ff */
[----:B---3--:R-:W-:Y:S05]  /*a3b0*/  @!P0 NANOSLEEP.SYNCS 0x989680 ;  /* 0x009896800000895d */ /* 0x008fea0003900000 */
[----:B------:R-:W3:Y:S02]  /*a3c0*/  @!P0 SYNCS.PHASECHK.TRANS64 P0, [R0+URZ], R3 ;  /* 0x00000003000085a7 */ /* 0x000ee400080010ff */
[----:B---3--:R-:W-:Y:S05]  /*a3d0*/  @!P0 BRA `(.L_x_219) ;  /* 0xfffffffc00f08947 */ /* 0x008fea000383ffff */
[----:B------:R-:W-:Y:S05]  /*a3e0*/  BRA `(.L_x_220) ;  /* 0xffffff94000c7947 */ /* 0x000fea000383ffff */
.L_x_68:
[----:B------:R-:W-:-:S07]  /*a3f0*/  MOV R0, UR5 ;  /* 0x0000000500007c02 */ /* 0x000fce0008000f00 */
.L_x_221:
[----:B-1----:R1:W3:Y:S02]  /*a400*/  SYNCS.PHASECHK.TRANS64.TRYWAIT P0, [R0+URZ], R3 ;  /* 0x00000003000075a7 */ /* 0x0022e400080011ff */
[----:B---3--:R-:W-:Y:S05]  /*a410*/  @!P0 NANOSLEEP.SYNCS 0x989680 ;  /* 0x009896800000895d */ /* 0x008fea0003900000 */
[----:B------:R-:W3:Y:S02]  /*a420*/  @!P0 SYNCS.PHASECHK.TRANS64 P0, [R0+URZ], R3 ;  /* 0x00000003000085a7 */ /* 0x000ee400080010ff */
[----:B---3--:R-:W-:Y:S05]  /*a430*/  @!P0 BRA `(.L_x_221) ;  /* 0xfffffffc00f08947 */ /* 0x008fea000383ffff */
[----:B------:R-:W-:Y:S05]  /*a440*/  BRA `(.L_x_222) ;  /* 0xffffff9400187947 */ /* 0x000fea000383ffff */
.L_x_69:
[----:B------:R-:W-:-:S07]  /*a450*/  MOV R0, UR5 ;  /* 0x0000000500007c02 */ /* 0x000fce0008000f00 */
.L_x_223:
[----:B-1----:R1:W3:Y:S02]  /*a460*/  SYNCS.PHASECHK.TRANS64.TRYWAIT P0, [R0+URZ], R3 ;  /* 0x00000003000075a7 */ /* 0x0022e400080011ff */
[----:B---3--:R-:W-:Y:S05]  /*a470*/  @!P0 NANOSLEEP.SYNCS 0x989680 ;  /* 0x009896800000895d */ /* 0x008fea0003900000 */
[----:B------:R-:W3:Y:S02]  /*a480*/  @!P0 SYNCS.PHASECHK.TRANS64 P0, [R0+URZ], R3 ;  /* 0x00000003000085a7 */ /* 0x000ee400080010ff */
[----:B---3--:R-:W-:Y:S05]  /*a490*/  @!P0 BRA `(.L_x_223) ;  /* 0xfffffffc00f08947 */ /* 0x008fea000383ffff */
[----:B------:R-:W-:Y:S05]  /*a4a0*/  BRA `(.L_x_224) ;  /* 0xffffff9400247947 */ /* 0x000fea000383ffff */
.L_x_70:
[----:B------:R-:W-:-:S07]  /*a4b0*/  MOV R0, UR5 ;  /* 0x0000000500007c02 */ /* 0x000fce0008000f00 */
.L_x_225:
[----:B-1----:R1:W3:Y:S02]  /*a4c0*/  SYNCS.PHASECHK.TRANS64.TRYWAIT P0, [R0+URZ], R3 ;  /* 0x00000003000075a7 */ /* 0x0022e400080011ff */
[----:B---3--:R-:W-:Y:S05]  /*a4d0*/  @!P0 NANOSLEEP.SYNCS 0x989680 ;  /* 0x009896800000895d */ /* 0x008fea0003900000 */
[----:B------:R-:W3:Y:S02]  /*a4e0*/  @!P0 SYNCS.PHASECHK.TRANS64 P0, [R0+URZ], R3 ;  /* 0x00000003000085a7 */ /* 0x000ee400080010ff */
[----:B---3--:R-:W-:Y:S05]  /*a4f0*/  @!P0 BRA `(.L_x_225) ;  /* 0xfffffffc00f08947 */ /* 0x008fea000383ffff */
[----:B------:R-:W-:Y:S05]  /*a500*/  BRA `(.L_x_226) ;  /* 0xffffff9400307947 */ /* 0x000fea000383ffff */
.L_x_71:
[----:B------:R-:W-:-:S07]  /*a510*/  MOV R0, UR5 ;  /* 0x0000000500007c02 */ /* 0x000fce0008000f00 */
.L_x_227:
[----:B-1----:R1:W3:Y:S02]  /*a520*/  SYNCS.PHASECHK.TRANS64.TRYWAIT P0, [R0+URZ], R3 ;  /* 0x00000003000075a7 */ /* 0x0022e400080011ff */
[----:B---3--:R-:W-:Y:S05]  /*a530*/  @!P0 NANOSLEEP.SYNCS 0x989680 ;  /* 0x009896800000895d */ /* 0x008fea0003900000 */
[----:B------:R-:W3:Y:S02]  /*a540*/  @!P0 SYNCS.PHASECHK.TRANS64 P0, [R0+URZ], R3 ;  /* 0x00000003000085a7 */ /* 0x000ee400080010ff */
[----:B---3--:R-:W-:Y:S05]  /*a550*/  @!P0 BRA `(.L_x_227) ;  /* 0xfffffffc00f08947 */ /* 0x008fea000383ffff */
[----:B------:R-:W-:Y:S05]  /*a560*/  BRA `(.L_x_228) ;  /* 0xffffff94003c7947 */ /* 0x000fea000383ffff */
.L_x_72:
[----:B------:R-:W-:-:S07]  /*a570*/  MOV R0, UR5 ;  /* 0x0000000500007c02 */ /* 0x000fce0008000f00 */
.L_x_229:
[----:B-1----:R1:W3:Y:S02]  /*a580*/  SYNCS.PHASECHK.TRANS64.TRYWAIT P0, [R0+URZ], R3 ;  /* 0x00000003000075a7 */ /* 0x0022e400080011ff */
[----:B---3--:R-:W-:Y:S05]  /*a590*/  @!P0 NANOSLEEP.SYNCS 0x989680 ;  /* 0x009896800000895d */ /* 0x008fea0003900000 */
[----:B------:R-:W3:Y:S02]  /*a5a0*/  @!P0 SYNCS.PHASECHK.TRANS64 P0, [R0+URZ], R3 ;  /* 0x00000003000085a7 */ /* 0x000ee400080010ff */
[----:B---3--:R-:W-:Y:S05]  /*a5b0*/  @!P0 BRA `(.L_x_229) ;  /* 0xfffffffc00f08947 */ /* 0x008fea000383ffff */
[----:B------:R-:W-:Y:S05]  /*a5c0*/  BRA `(.L_x_230) ;  /* 0xffffff9400487947 */ /* 0x000fea000383ffff */
.L_x_73:
[----:B------:R-:W-:-:S07]  /*a5d0*/  MOV R0, UR5 ;  /* 0x0000000500007c02 */ /* 0x000fce0008000f00 */
.L_x_231:
[----:B-1----:R1:W3:Y:S02]  /*a5e0*/  SYNCS.PHASECHK.TRANS64.TRYWAIT P0, [R0+URZ], R3 ;  /* 0x00000003000075a7 */ /* 0x0022e400080011ff */
[----:B---3--:R-:W-:Y:S05]  /*a5f0*/  @!P0 NANOSLEEP.SYNCS 0x989680 ;  /* 0x009896800000895d */ /* 0x008fea0003900000 */
[----:B------:R-:W3:Y:S02]  /*a600*/  @!P0 SYNCS.PHASECHK.TRANS64 P0, [R0+URZ], R3 ;  /* 0x00000003000085a7 */ /* 0x000ee400080010ff */
[----:B---3--:R-:W-:Y:S05]  /*a610*/  @!P0 BRA `(.L_x_231) ;  /* 0xfffffffc00f08947 */ /* 0x008fea000383ffff */
[----:B------:R-:W-:Y:S05]  /*a620*/  BRA `(.L_x_232) ;  /* 0xffffff9400547947 */ /* 0x000fea000383ffff */
.L_x_74:
[----:B------:R-:W-:-:S07]  /*a630*/  MOV R0, UR5 ;  /* 0x0000000500007c02 */ /* 0x000fce0008000f00 */
.L_x_233:
[----:B-1----:R1:W3:Y:S02]  /*a640*/  SYNCS.PHASECHK.TRANS64.TRYWAIT P0, [R0+URZ], R3 ;  /* 0x00000003000075a7 */ /* 0x0022e400080011ff */
[----:B---3--:R-:W-:Y:S05]  /*a650*/  @!P0 NANOSLEEP.SYNCS 0x989680 ;  /* 0x009896800000895d */ /* 0x008fea0003900000 */
[----:B------:R-:W3:Y:S02]  /*a660*/  @!P0 SYNCS.PHASECHK.TRANS64 P0, [R0+URZ], R3 ;  /* 0x00000003000085a7 */ /* 0x000ee400080010ff */
[----:B---3--:R-:W-:Y:S05]  /*a670*/  @!P0 BRA `(.L_x_233) ;  /* 0xfffffffc00f08947 */ /* 0x008fea000383ffff */
[----:B------:R-:W-:Y:S05]  /*a680*/  BRA `(.L_x_234) ;  /* 0xffffff9400607947 */ /* 0x000fea000383ffff */
.L_x_75:
[----:B------:R-:W-:-:S07]  /*a690*/  MOV R0, UR5 ;  /* 0x0000000500007c02 */ /* 0x000fce0008000f00 */
.L_x_235:
[----:B-1----:R1:W3:Y:S02]  /*a6a0*/  SYNCS.PHASECHK.TRANS64.TRYWAIT P0, [R0+URZ], R3 ;  /* 0x00000003000075a7 */ /* 0x0022e400080011ff */
[----:B---3--:R-:W-:Y:S05]  /*a6b0*/  @!P0 NANOSLEEP.SYNCS 0x989680 ;  /* 0x009896800000895d */ /* 0x008fea0003900000 */
[----:B------:R-:W3:Y:S02]  /*a6c0*/  @!P0 SYNCS.PHASECHK.TRANS64 P0, [R0+URZ], R3 ;  /* 0x00000003000085a7 */ /* 0x000ee400080010ff */
[----:B---3--:R-:W-:Y:S05]  /*a6d0*/  @!P0 BRA `(.L_x_235) ;  /* 0xfffffffc00f08947 */ /* 0x008fea000383ffff */
[----:B------:R-:W-:Y:S05]  /*a6e0*/  BRA `(.L_x_236) ;  /* 0xffffff94006c7947 */ /* 0x000fea000383ffff */
.L_x_76:
[----:B------:R-:W-:-:S07]  /*a6f0*/  MOV R0, UR5 ;  /* 0x0000000500007c02 */ /* 0x000fce0008000f00 */
.L_x_237:
[----:B-1----:R1:W3:Y:S02]  /*a700*/  SYNCS.PHASECHK.TRANS64.TRYWAIT P0, [R0+URZ], R3 ;  /* 0x00000003000075a7 */ /* 0x0022e400080011ff */
[----:B---3--:R-:W-:Y:S05]  /*a710*/  @!P0 NANOSLEEP.SYNCS 0x989680 ;  /* 0x009896800000895d */ /* 0x008fea0003900000 */
[----:B------:R-:W3:Y:S02]  /*a720*/  @!P0 SYNCS.PHASECHK.TRANS64 P0, [R0+URZ], R3 ;  /* 0x00000003000085a7 */ /* 0x000ee400080010ff */
[----:B---3--:R-:W-:Y:S05]  /*a730*/  @!P0 BRA `(.L_x_237) ;  /* 0xfffffffc00f08947 */ /* 0x008fea000383ffff */
[----:B------:R-:W-:Y:S05]  /*a740*/  BRA `(.L_x_238) ;  /* 0xffffff9400787947 */ /* 0x000fea000383ffff */
.L_x_79:
[----:B--2---:R2:W3:Y:S02]  /*a750*/  SYNCS.PHASECHK.TRANS64.TRYWAIT P0, [R2+URZ+0x2d0], R4 ;  /* 0x0002d004020075a7 */ /* 0x0044e400080011ff */
[----:B---3--:R-:W-:Y:S05]  /*a760*/  @!P0 NANOSLEEP.SYNCS 0x989680 ;  /* 0x009896800000895d */ /* 0x008fea0003900000 */
[----:B------:R-:W3:Y:S02]  /*a770*/  @!P0 SYNCS.PHASECHK.TRANS64 P0, [R2+URZ+0x2d0], R4 ;  /* 0x0002d004020085a7 */ /* 0x000ee400080010ff */
[----:B---3--:R-:W-:Y:S05]  /*a780*/  @!P0 BRA `(.L_x_79) ;  /* 0xfffffffc00f08947 */ /* 0x008fea000383ffff */
[----:B------:R-:W-:Y:S05]  /*a790*/  BRA `(.L_x_239) ;  /* 0xffffff9400dc7947 */ /* 0x000fea000383ffff */
.L_x_80:
[----:B------:R-:W-:-:S07]  /*a7a0*/  MOV R2, UR4 ;  /* 0x0000000400027c02 */ /* 0x000fce0008000f00 */
.L_x_240:
[----:B--2---:R2:W3:Y:S02]  /*a7b0*/  SYNCS.PHASECHK.TRANS64.TRYWAIT P0, [R2+URZ+0x280], R5 ;  /* 0x00028005020075a7 */ /* 0x0044e400080011ff */
[----:B---3--:R-:W-:Y:S05]  /*a7c0*/  @!P0 NANOSLEEP.SYNCS 0x989680 ;  /* 0x009896800000895d */ /* 0x008fea0003900000 */
[----:B------:R-:W3:Y:S02]  /*a7d0*/  @!P0 SYNCS.PHASECHK.TRANS64 P0, [R2+URZ+0x280], R5 ;  /* 0x00028005020085a7 */ /* 0x000ee400080010ff */
[----:B---3--:R-:W-:Y:S05]  /*a7e0*/  @!P0 BRA `(.L_x_240) ;  /* 0xfffffffc00f08947 */ /* 0x008fea000383ffff */
[----:B------:R-:W-:Y:S05]  /*a7f0*/  BRA `(.L_x_241) ;  /* 0xffffff9400ec7947 */ /* 0x000fea000383ffff */
.L_x_81:
[----:B--2---:R2:W3:Y:S02]  /*a800*/  SYNCS.PHASECHK.TRANS64.TRYWAIT P1, [R2+URZ+0x270], R4 ;  /* 0x00027004020075a7 */ /* 0x0044e400080211ff */
[----:B---3--:R-:W-:Y:S05]  /*a810*/  @!P1 NANOSLEEP.SYNCS 0x989680 ;  /* 0x009896800000995d */ /* 0x008fea0003900000 */
[----:B------:R-:W3:Y:S02]  /*a820*/  @!P1 SYNCS.PHASECHK.TRANS64 P1, [R2+URZ+0x270], R4 ;  /* 0x00027004020095a7 */ /* 0x000ee400080210ff */
[----:B---3--:R-:W-:Y:S05]  /*a830*/  @!P1 BRA `(.L_x_81) ;  /* 0xfffffffc00f09947 */ /* 0x008fea000383ffff */
[----:B------:R-:W-:Y:S05]  /*a840*/  BRA `(.L_x_242) ;  /* 0xffffff98001c7947 */ /* 0x000fea000383ffff */
.L_x_84:
[----:B------:R-:W-:-:S07]  /*a850*/  MOV R0, UR4 ;  /* 0x0000000400007c02 */ /* 0x000fce0008000f00 */
.L_x_243:
[----:B--2---:R2:W3:Y:S02]  /*a860*/  SYNCS.PHASECHK.TRANS64.TRYWAIT P0, [R0+URZ+0x280], R2 ;  /* 0x00028002000075a7 */ /* 0x0044e400080011ff */
[----:B---3--:R-:W-:Y:S05]  /*a870*/  @!P0 NANOSLEEP.SYNCS 0x989680 ;  /* 0x009896800000895d */ /* 0x008fea0003900000 */
[----:B------:R-:W3:Y:S02]  /*a880*/  @!P0 SYNCS.PHASECHK.TRANS64 P0, [R0+URZ+0x280], R2 ;  /* 0x00028002000085a7 */ /* 0x000ee400080010ff */
[----:B---3--:R-:W-:Y:S05]  /*a890*/  @!P0 BRA `(.L_x_243) ;  /* 0xfffffffc00f08947 */ /* 0x008fea000383ffff */
[----:B------:R-:W-:Y:S05]  /*a8a0*/  BRA `(.L_x_83) ;  /* 0xffffff9800707947 */ /* 0x000fea000383ffff */
.L_x_91:
[----:B-1----:R1:W2:Y:S02]  /*a8b0*/  SYNCS.PHASECHK.TRANS64.TRYWAIT P1, [R0+URZ+0x270], R2 ;  /* 0x00027002000075a7 */ /* 0x0022a400080211ff */
[----:B--2---:R-:W-:Y:S05]  /*a8c0*/  @!P1 NANOSLEEP.SYNCS 0x989680 ;  /* 0x009896800000995d */ /* 0x004fea0003900000 */
[----:B------:R-:W2:Y:S02]  /*a8d0*/  @!P1 SYNCS.PHASECHK.TRANS64 P1, [R0+URZ+0x270], R2 ;  /* 0x00027002000095a7 */ /* 0x000ea400080210ff */
[----:B--2---:R-:W-:Y:S05]  /*a8e0*/  @!P1 BRA `(.L_x_91) ;  /* 0xfffffffc00f09947 */ /* 0x004fea000383ffff */
[----:B------:R-:W-:Y:S05]  /*a8f0*/  BRA `(.L_x_244) ;  /* 0xffffff9c00d07947 */ /* 0x000fea000383ffff */
.L_x_92:
[----:B------:R-:W-:-:S07]  /*a900*/  MOV R2, UR19 ;  /* 0x0000001300027c02 */ /* 0x000fce0008000f00 */
.L_x_245:
[----:B-1----:R1:W2:Y:S02]  /*a910*/  SYNCS.PHASECHK.TRANS64.TRYWAIT P0, [R2+URZ+0x2b0], R0 ;  /* 0x0002b000020075a7 */ /* 0x0022a400080011ff */
[----:B--2---:R-:W-:Y:S05]  /*a920*/  @!P0 NANOSLEEP.SYNCS 0x989680 ;  /* 0x009896800000895d */ /* 0x004fea0003900000 */
[----:B------:R-:W2:Y:S02]  /*a930*/  @!P0 SYNCS.PHASECHK.TRANS64 P0, [R2+URZ+0x2b0], R0 ;  /* 0x0002b000020085a7 */ /* 0x000ea400080010ff */
[----:B--2---:R-:W-:Y:S05]  /*a940*/  @!P0 BRA `(.L_x_245) ;  /* 0xfffffffc00f08947 */ /* 0x004fea000383ffff */
[----:B------:R-:W-:Y:S05]  /*a950*/  BRA `(.L_x_246) ;  /* 0xffffffa000047947 */ /* 0x000fea000383ffff */
.L_x_95:
[----:B------:R-:W-:Y:S07]  /*a960*/  MOV R0, UR6 ;  /* 0x0000000600007c02 */ /* 0x000fee0008000f00 */
.L_x_247:
[----:B-1----:R1:W2:Y:S02]  /*a970*/  SYNCS.PHASECHK.TRANS64.TRYWAIT P0, [R0+URZ], R2 ;  /* 0x00000002000075a7 */ /* 0x0022a400080011ff */
[----:B--2---:R-:W-:Y:S05]  /*a980*/  @!P0 NANOSLEEP.SYNCS 0x989680 ;  /* 0x009896800000895d */ /* 0x004fea0003900000 */
[----:B------:R-:W2:Y:S02]  /*a990*/  @!P0 SYNCS.PHASECHK.TRANS64 P0, [R0+URZ], R2 ;  /* 0x00000002000085a7 */ /* 0x000ea400080010ff */
[----:B--2---:R-:W-:Y:S05]  /*a9a0*/  @!P0 BRA `(.L_x_247) ;  /* 0xfffffffc00f08947 */ /* 0x004fea000383ffff */
[----:B------:R-:W-:Y:S05]  /*a9b0*/  BRA `(.L_x_94) ;  /* 0xffffffa0003c7947 */ /* 0x000fea000383ffff */
.L_x_98:
[----:B------:R-:W-:-:S07]  /*a9c0*/  MOV R0, UR4 ;  /* 0x0000000400007c02 */ /* 0x000fce0008000f00 */
.L_x_248:
[----:B--2---:R2:W4:Y:S02]  /*a9d0*/  SYNCS.PHASECHK.TRANS64.TRYWAIT P0, [R0+URZ], R2 ;  /* 0x00000002000075a7 */ /* 0x00452400080011ff */
[----:B----4-:R-:W-:Y:S05]  /*a9e0*/  @!P0 NANOSLEEP.SYNCS 0x989680 ;  /* 0x009896800000895d */ /* 0x010fea0003900000 */
[----:B------:R-:W4:Y:S02]  /*a9f0*/  @!P0 SYNCS.PHASECHK.TRANS64 P0, [R0+URZ], R2 ;  /* 0x00000002000085a7 */ /* 0x000f2400080010ff */
[----:B----4-:R-:W-:Y:S05]  /*aa00*/  @!P0 BRA `(.L_x_248) ;  /* 0xfffffffc00f08947 */ /* 0x010fea000383ffff */
[----:B------:R-:W-:Y:S05]  /*aa10*/  BRA `(.L_x_249) ;  /* 0xffffffa000dc7947 */ /* 0x000fea000383ffff */
.L_x_99:
[----:B------:R-:W-:-:S07]  /*aa20*/  MOV R0, UR5 ;  /* 0x0000000500007c02 */ /* 0x000fce0008000f00 */
.L_x_250:
[----:B-1----:R1:W2:Y:S02]  /*aa30*/  SYNCS.PHASECHK.TRANS64.TRYWAIT P0, [R0+URZ], R3 ;  /* 0x00000003000075a7 */ /* 0x0022a400080011ff */
[----:B--2---:R-:W-:Y:S05]  /*aa40*/  @!P0 NANOSLEEP.SYNCS 0x989680 ;  /* 0x009896800000895d */ /* 0x004fea0003900000 */
[----:B------:R-:W2:Y:S02]  /*aa50*/  @!P0 SYNCS.PHASECHK.TRANS64 P0, [R0+URZ], R3 ;  /* 0x00000003000085a7 */ /* 0x000ea400080010ff */
[----:B--2---:R-:W-:Y:S05]  /*aa60*/  @!P0 BRA `(.L_x_250) ;  /* 0xfffffffc00f08947 */ /* 0x004fea000383ffff */
[----:B------:R-:W-:Y:S05]  /*aa70*/  BRA `(.L_x_251) ;  /* 0xffffffa000e87947 */ /* 0x000fea000383ffff */
.L_x_100:
[----:B------:R-:W-:-:S07]  /*aa80*/  MOV R0, UR5 ;  /* 0x0000000500007c02 */ /* 0x000fce0008000f00 */
.L_x_252:
[----:B-1----:R1:W2:Y:S02]  /*aa90*/  SYNCS.PHASECHK.TRANS64.TRYWAIT P0, [R0+URZ], R3 ;  /* 0x00000003000075a7 */ /* 0x0022a400080011ff */
[----:B--2---:R-:W-:Y:S05]  /*aaa0*/  @!P0 NANOSLEEP.SYNCS 0x989680 ;  /* 0x009896800000895d */ /* 0x004fea0003900000 */
[----:B------:R-:W2:Y:S02]  /*aab0*/  @!P0 SYNCS.PHASECHK.TRANS64 P0, [R0+URZ], R3 ;  /* 0x00000003000085a7 */ /* 0x000ea400080010ff */
[----:B--2---:R-:W-:Y:S05]  /*aac0*/  @!P0 BRA `(.L_x_252) ;  /* 0xfffffffc00f08947 */ /* 0x004fea000383ffff */
[----:B------:R-:W-:Y:S05]  /*aad0*/  BRA `(.L_x_253) ;  /* 0xffffffa000f47947 */ /* 0x000fea000383ffff */
.L_x_101:
[----:B-1----:R-:W-:-:S07]  /*aae0*/  MOV R0, UR4 ;  /* 0x0000000400007c02 */ /* 0x002fce0008000f00 */
.L_x_254:
[----:B-1----:R1:W2:Y:S02]  /*aaf0*/  SYNCS.PHASECHK.TRANS64.TRYWAIT P0, [R0+URZ], R2 ;  /* 0x00000002000075a7 */ /* 0x0022a400080011ff */
[----:B--2---:R-:W-:Y:S05]  /*ab00*/  @!P0 NANOSLEEP.SYNCS 0x989680 ;  /* 0x009896800000895d */ /* 0x004fea0003900000 */
[----:B------:R-:W2:Y:S02]  /*ab10*/  @!P0 SYNCS.PHASECHK.TRANS64 P0, [R0+URZ], R2 ;  /* 0x00000002000085a7 */ /* 0x000ea400080010ff */
[----:B--2---:R-:W-:Y:S05]  /*ab20*/  @!P0 BRA `(.L_x_254) ;  /* 0xfffffffc00f08947 */ /* 0x004fea000383ffff */
[----:B------:R-:W-:Y:S05]  /*ab30*/  BRA `(.L_x_255) ;  /* 0xffffffa400007947 */ /* 0x000fea000383ffff */
.L_x_106:
[----:B-1----:R1:W2:Y:S02]  /*ab40*/  SYNCS.PHASECHK.TRANS64.TRYWAIT P0, [R8+URZ+0x270], R0 ;  /* 0x00027000080075a7 */ /* 0x0022a400080011ff */
[----:B--2---:R-:W-:Y:S05]  /*ab50*/  @!P0 NANOSLEEP.SYNCS 0x989680 ;  /* 0x009896800000895d */ /* 0x004fea0003900000 */
[----:B------:R-:W2:Y:S02]  /*ab60*/  @!P0 SYNCS.PHASECHK.TRANS64 P0, [R8+URZ+0x270], R0 ;  /* 0x00027000080085a7 */ /* 0x000ea400080010ff */
[----:B--2---:R-:W-:Y:S05]  /*ab70*/  @!P0 BRA `(.L_x_106) ;  /* 0xfffffffc00f08947 */ /* 0x004fea000383ffff */
[----:B------:R-:W-:Y:S05]  /*ab80*/  BRA `(.L_x_256) ;  /* 0xffffffa800447947 */ /* 0x000fea000383ffff */
.L_x_109:
[----:B-1----:R-:W-:Y:S07]  /*ab90*/  MOV R0, UR21 ;  /* 0x0000001500007c02 */ /* 0x002fee0008000f00 */
.L_x_257:
[----:B-1----:R1:W2:Y:S02]  /*aba0*/  SYNCS.PHASECHK.TRANS64.TRYWAIT P1, [R0+URZ+0x268], R2 ;  /* 0x00026802000075a7 */ /* 0x0022a400080211ff */
[----:B--2---:R-:W-:Y:S05]  /*abb0*/  @!P1 NANOSLEEP.SYNCS 0x989680 ;  /* 0x009896800000995d */ /* 0x004fea0003900000 */
[----:B------:R-:W2:Y:S02]  /*abc0*/  @!P1 SYNCS.PHASECHK.TRANS64 P1, [R0+URZ+0x268], R2 ;  /* 0x00026802000095a7 */ /* 0x000ea400080210ff */
[----:B--2---:R-:W-:Y:S05]  /*abd0*/  @!P1 BRA `(.L_x_257) ;  /* 0xfffffffc00f09947 */ /* 0x004fea000383ffff */
[----:B------:R-:W-:Y:S05]  /*abe0*/  BRA `(.L_x_108) ;  /* 0xffffffac00c07947 */ /* 0x000fea000383ffff */
.L_x_112:
[----:B-1----:R-:W-:Y:S07]  /*abf0*/  MOV R0, UR21 ;  /* 0x0000001500007c02 */ /* 0x002fee0008000f00 */
.L_x_258:
[----:B-1----:R1:W2:Y:S02]  /*ac00*/  SYNCS.PHASECHK.TRANS64.TRYWAIT P0, [R0+URZ+0x240], R4 ;  /* 0x00024004000075a7 */ /* 0x0022a400080011ff */
[----:B--2---:R-:W-:Y:S05]  /*ac10*/  @!P0 NANOSLEEP.SYNCS 0x989680 ;  /* 0x009896800000895d */ /* 0x004fea0003900000 */
[----:B------:R-:W2:Y:S02]  /*ac20*/  @!P0 SYNCS.PHASECHK.TRANS64 P0, [R0+URZ+0x240], R4 ;  /* 0x00024004000085a7 */ /* 0x000ea400080010ff */
[----:B--2---:R-:W-:Y:S05]  /*ac30*/  @!P0 BRA `(.L_x_258) ;  /* 0xfffffffc00f08947 */ /* 0x004fea000383ffff */
[----:B------:R-:W-:Y:S05]  /*ac40*/  BRA `(.L_x_259) ;  /* 0xffffffb000187947 */ /* 0x000fea000383ffff */
.L_x_113:
[----:B------:R-:W-:Y:S07]  /*ac50*/  MOV R0, UR21 ;  /* 0x0000001500007c02 */ /* 0x000fee0008000f00 */
.L_x_260:
[----:B-1----:R1:W2:Y:S02]  /*ac60*/  SYNCS.PHASECHK.TRANS64.TRYWAIT P0, [R0+URZ+0x248], R4 ;  /* 0x00024804000075a7 */ /* 0x0022a400080011ff */
[----:B--2---:R-:W-:Y:S05]  /*ac70*/  @!P0 NANOSLEEP.SYNCS 0x989680 ;  /* 0x009896800000895d */ /* 0x004fea0003900000 */
[----:B------:R-:W2:Y:S02]  /*ac80*/  @!P0 SYNCS.PHASECHK.TRANS64 P0, [R0+URZ+0x248], R4 ;  /* 0x00024804000085a7 */ /* 0x000ea400080010ff */
[----:B--2---:R-:W-:Y:S05]  /*ac90*/  @!P0 BRA `(.L_x_260) ;  /* 0xfffffffc00f08947 */ /* 0x004fea000383ffff */
[----:B------:R-:W-:Y:S05]  /*aca0*/  BRA `(.L_x_261) ;  /* 0xffffffb000507947 */ /* 0x000fea000383ffff */
.L_x_114:
[----:B------:R-:W-:Y:S07]  /*acb0*/  MOV R0, UR21 ;  /* 0x0000001500007c02 */ /* 0x000fee0008000f00 */
.L_x_262:
[----:B-1----:R1:W2:Y:S02]  /*acc0*/  SYNCS.PHASECHK.TRANS64.TRYWAIT P0, [R0+URZ+0x250], R4 ;  /* 0x00025004000075a7 */ /* 0x0022a400080011ff */
[----:B--2---:R-:W-:Y:S05]  /*acd0*/  @!P0 NANOSLEEP.SYNCS 0x989680 ;  /* 0x009896800000895d */ /* 0x004fea0003900000 */
[----:B------:R-:W2:Y:S02]  /*ace0*/  @!P0 SYNCS.PHASECHK.TRANS64 P0, [R0+URZ+0x250], R4 ;  /* 0x00025004000085a7 */ /* 0x000ea400080010ff */
[----:B--2---:R-:W-:Y:S05]  /*acf0*/  @!P0 BRA `(.L_x_262) ;  /* 0xfffffffc00f08947 */ /* 0x004fea000383ffff */
[----:B------:R-:W-:Y:S05]  /*ad00*/  BRA `(.L_x_263) ;  /* 0xffffffb000947947 */ /* 0x000fea000383ffff */
.L_x_115:
[----:B------:R-:W-:Y:S07]  /*ad10*/  MOV R0, UR21 ;  /* 0x0000001500007c02 */ /* 0x000fee0008000f00 */
.L_x_264:
[----:B-1----:R1:W2:Y:S02]  /*ad20*/  SYNCS.PHASECHK.TRANS64.TRYWAIT P0, [R0+URZ+0x258], R4 ;  /* 0x00025804000075a7 */ /* 0x0022a400080011ff */
[----:B--2---:R-:W-:Y:S05]  /*ad30*/  @!P0 NANOSLEEP.SYNCS 0x989680 ;  /* 0x009896800000895d */ /* 0x004fea0003900000 */
[----:B------:R-:W2:Y:S02]  /*ad40*/  @!P0 SYNCS.PHASECHK.TRANS64 P0, [R0+URZ+0x258], R4 ;  /* 0x00025804000085a7 */ /* 0x000ea400080010ff */
[----:B--2---:R-:W-:Y:S05]  /*ad50*/  @!P0 BRA `(.L_x_264) ;  /* 0xfffffffc00f08947 */ /* 0x004fea000383ffff */
[----:B------:R-:W-:Y:S05]  /*ad60*/  BRA `(.L_x_265) ;  /* 0xffffffb000dc7947 */ /* 0x000fea000383ffff */
.L_x_117:
[----:B------:R-:W-:-:S07]  /*ad70*/  MOV R0, UR21 ;  /* 0x0000001500007c02 */ /* 0x000fce0008000f00 */
.L_x_266:
[----:B--2---:R2:W4:Y:S02]  /*ad80*/  SYNCS.PHASECHK.TRANS64.TRYWAIT P0, [R0+URZ+0x240], R2 ;  /* 0x00024002000075a7 */ /* 0x00452400080011ff */
[----:B----4-:R-:W-:Y:S05]  /*ad90*/  @!P0 NANOSLEEP.SYNCS 0x989680 ;  /* 0x009896800000895d */ /* 0x010fea0003900000 */
[----:B------:R-:W4:Y:S02]  /*ada0*/  @!P0 SYNCS.PHASECHK.TRANS64 P0, [R0+URZ+0x240], R2 ;  /* 0x00024002000085a7 */ /* 0x000f2400080010ff */
[----:B----4-:R-:W-:Y:S05]  /*adb0*/  @!P0 BRA `(.L_x_266) ;  /* 0xfffffffc00f08947 */ /* 0x010fea000383ffff */
[----:B------:R-:W-:Y:S05]  /*adc0*/  BRA `(.L_x_267) ;  /* 0xffffffb400547947 */ /* 0x000fea000383ffff */
.L_x_118:
[----:B--2---:R-:W-:-:S07]  /*add0*/  MOV R0, UR21 ;  /* 0x0000001500007c02 */ /* 0x004fce0008000f00 */
.L_x_268:
[----:B--2---:R2:W4:Y:S02]  /*ade0*/  SYNCS.PHASECHK.TRANS64.TRYWAIT P0, [R0+URZ+0x248], R2 ;  /* 0x00024802000075a7 */ /* 0x00452400080011ff */
[----:B----4-:R-:W-:Y:S05]  /*adf0*/  @!P0 NANOSLEEP.SYNCS 0x989680 ;  /* 0x009896800000895d */ /* 0x010fea0003900000 */
[----:B------:R-:W4:Y:S02]  /*ae00*/  @!P0 SYNCS.PHASECHK.TRANS64 P0, [R0+URZ+0x248], R2 ;  /* 0x00024802000085a7 */ /* 0x000f2400080010ff */
[----:B----4-:R-:W-:Y:S05]  /*ae10*/  @!P0 BRA `(.L_x_268) ;  /* 0xfffffffc00f08947 */ /* 0x010fea000383ffff */
[----:B------:R-:W-:Y:S05]  /*ae20*/  BRA `(.L_x_269) ;  /* 0xffffffb400447947 */ /* 0x000fea000383ffff */
.L_x_119:
[----:B--2---:R-:W-:-:S07]  /*ae30*/  MOV R0, UR21 ;  /* 0x0000001500007c02 */ /* 0x004fce0008000f00 */
.L_x_270:
[----:B--2---:R2:W4:Y:S02]  /*ae40*/  SYNCS.PHASECHK.TRANS64.TRYWAIT P0, [R0+URZ+0x250], R2 ;  /* 0x00025002000075a7 */ /* 0x00452400080011ff */
[----:B----4-:R-:W-:Y:S05]  /*ae50*/  @!P0 NANOSLEEP.SYNCS 0x989680 ;  /* 0x009896800000895d */ /* 0x010fea0003900000 */
[----:B------:R-:W4:Y:S02]  /*ae60*/  @!P0 SYNCS.PHASECHK.TRANS64 P0, [R0+URZ+0x250], R2 ;  /* 0x00025002000085a7 */ /* 0x000f2400080010ff */
[----:B----4-:R-:W-:Y:S05]  /*ae70*/  @!P0 BRA `(.L_x_270) ;  /* 0xfffffffc00f08947 */ /* 0x010fea000383ffff */
[----:B------:R-:W-:Y:S05]  /*ae80*/  BRA `(.L_x_271) ;  /* 0xffffffb400347947 */ /* 0x000fea000383ffff */
.L_x_121:
[----:B-1----:R1:W2:Y:S02]  /*ae90*/  SYNCS.PHASECHK.TRANS64.TRYWAIT P0, [R3+URZ+0x270], R0 ;  /* 0x00027000030075a7 */ /* 0x0022a400080011ff */
[----:B--2---:R-:W-:Y:S05]  /*aea0*/  @!P0 NANOSLEEP.SYNCS 0x989680 ;  /* 0x009896800000895d */ /* 0x004fea0003900000 */
[----:B------:R-:W2:Y:S02]  /*aeb0*/  @!P0 SYNCS.PHASECHK.TRANS64 P0, [R3+URZ+0x270], R0 ;  /* 0x00027000030085a7 */ /* 0x000ea400080010ff */
[----:B--2---:R-:W-:Y:S05]  /*aec0*/  @!P0 BRA `(.L_x_121) ;  /* 0xfffffffc00f08947 */ /* 0x004fea000383ffff */
[----:B------:R-:W-:Y:S05]  /*aed0*/  BRA `(.L_x_272) ;  /* 0xffffffb800007947 */ /* 0x000fea000383ffff */
.L_x_132:
[----:B-1----:R-:W-:Y:S04]  /*aee0*/  MOV R0, UR44 ;  /* 0x0000002c00007c02 */ /* 0x002fe80008000f00 */
[----:B------:R1:W2:Y:S03]  /*aef0*/  SYNCS.PHASECHK.TRANS64.TRYWAIT P1, [R0+URZ+0x220], R3 ;  /* 0x00022003000075a7 */ /* 0x0002a600080211ff */
[----:B--2---:R-:W-:Y:S05]  /*af00*/  @!P1 NANOSLEEP.SYNCS 0x989680 ;  /* 0x009896800000995d */ /* 0x004fea0003900000 */
[----:B------:R-:W2:Y:S02]  /*af10*/  @!P1 SYNCS.PHASECHK.TRANS64 P1, [R0+URZ+0x220], R3 ;  /* 0x00022003000095a7 */ /* 0x000ea400080210ff */
[----:B--2---:R-:W-:Y:S05]  /*af20*/  @!P1 BRA `(.L_x_132) ;  /* 0xfffffffc00ec9947 */ /* 0x004fea000383ffff */
[----:B------:R-:W-:Y:S05]  /*af30*/  BRA `(.L_x_131) ;  /* 0xffffffc400647947 */ /* 0x000fea000383ffff */
.L_x_134:
[----:B-1----:R1:W3:Y:S02]  /*af40*/  SYNCS.PHASECHK.TRANS64.TRYWAIT P0, [R26+URZ+0x290], R2 ;  /* 0x000290021a0075a7 */ /* 0x0022e400080011ff */
[----:B---3--:R-:W-:Y:S05]  /*af50*/  @!P0 NANOSLEEP.SYNCS 0x989680 ;  /* 0x009896800000895d */ /* 0x008fea0003900000 */
[----:B------:R-:W3:Y:S02]  /*af60*/  @!P0 SYNCS.PHASECHK.TRANS64 P0, [R26+URZ+0x290], R2 ;  /* 0x000290021a0085a7 */ /* 0x000ee400080010ff */
[----:B---3--:R-:W-:Y:S05]  /*af70*/  @!P0 BRA `(.L_x_134) ;  /* 0xfffffffc00f08947 */ /* 0x008fea000383ffff */
[----:B------:R-:W-:Y:S05]  /*af80*/  BRA `(.L_x_133) ;  /* 0xffffffc400887947 */ /* 0x000fea000383ffff */
.L_x_143:
[----:B---3--:R3:W4:Y:S02]  /*af90*/  SYNCS.PHASECHK.TRANS64.TRYWAIT P0, [R4+URZ+0x220], R0 ;  /* 0x00022000040075a7 */ /* 0x00872400080011ff */
[----:B----4-:R-:W-:Y:S05]  /*afa0*/  @!P0 NANOSLEEP.SYNCS 0x989680 ;  /* 0x009896800000895d */ /* 0x010fea0003900000 */
[----:B------:R-:W4:Y:S02]  /*afb0*/  @!P0 SYNCS.PHASECHK.TRANS64 P0, [R4+URZ+0x220], R0 ;  /* 0x00022000040085a7 */ /* 0x000f2400080010ff */
[----:B----4-:R-:W-:Y:S05]  /*afc0*/  @!P0 BRA `(.L_x_143) ;  /* 0xfffffffc00f08947 */ /* 0x010fea000383ffff */
[----:B------:R-:W-:Y:S05]  /*afd0*/  BRA `(.L_x_142) ;  /* 0xffffffcc00747947 */ /* 0x000fea000383ffff */
.L_x_151:
[----:B-1----:R1:W4:Y:S02]  /*afe0*/  SYNCS.PHASECHK.TRANS64.TRYWAIT P0, [R2+URZ+0x220], R4 ;  /* 0x00022004020075a7 */ /* 0x00232400080011ff */
[----:B----4-:R-:W-:Y:S05]  /*aff0*/  @!P0 NANOSLEEP.SYNCS 0x989680 ;  /* 0x009896800000895d */ /* 0x010fea0003900000 */
[----:B------:R-:W4:Y:S02]  /*b000*/  @!P0 SYNCS.PHASECHK.TRANS64 P0, [R2+URZ+0x220], R4 ;  /* 0x00022004020085a7 */ /* 0x000f2400080010ff */
[----:B----4-:R-:W-:Y:S05]  /*b010*/  @!P0 BRA `(.L_x_151) ;  /* 0xfffffffc00f08947 */ /* 0x010fea000383ffff */
[----:B------:R-:W-:Y:S05]  /*b020*/  BRA `(.L_x_150) ;  /* 0xffffffd400847947 */ /* 0x000fea000383ffff */
.L_x_159:
[----:B---3--:R3:W4:Y:S02]  /*b030*/  SYNCS.PHASECHK.TRANS64.TRYWAIT P0, [R3+URZ+0x220], R0 ;  /* 0x00022000030075a7 */ /* 0x00872400080011ff */
[----:B----4-:R-:W-:Y:S05]  /*b040*/  @!P0 NANOSLEEP.SYNCS 0x989680 ;  /* 0x009896800000895d */ /* 0x010fea0003900000 */
[----:B------:R-:W4:Y:S02]  /*b050*/  @!P0 SYNCS.PHASECHK.TRANS64 P0, [R3+URZ+0x220], R0 ;  /* 0x00022000030085a7 */ /* 0x000f2400080010ff */
[----:B----4-:R-:W-:Y:S05]  /*b060*/  @!P0 BRA `(.L_x_159) ;  /* 0xfffffffc00f08947 */ /* 0x010fea000383ffff */
[----:B------:R-:W-:Y:S05]  /*b070*/  BRA `(.L_x_158) ;  /* 0xffffffdc00907947 */ /* 0x000fea000383ffff */
        .weak           $__internal_0_$__cuda_sm10x_tcgen05_guardrail_trap_col_being_dealloced_not_returned_by_alloc
        .type           $__internal_0_$__cuda_sm10x_tcgen05_guardrail_trap_col_being_dealloced_not_returned_by_alloc,@function
        .size           $__internal_0_$__cuda_sm10x_tcgen05_guardrail_trap_col_being_dealloced_not_returned_by_alloc,($__internal_1_$__cuda_sm10x_tcgen05_guardrail_trap_phase_invalid_during_alloc - $__internal_0_$__cuda_sm10x_tcgen05_guardrail_trap_col_being_dealloced_not_returned_by_alloc)
$__internal_0_$__cuda_sm10x_tcgen05_guardrail_trap_col_being_dealloced_not_returned_by_alloc:
[----:B------:R-:W-:Y:S05]  /*b080*/  BPT.TRAP 0x1 ;  /* 0x000000040000795c */ /* 0x000fea0000300000 */
[----:B------:R-:W-:-:S04]  /*b090*/  HFMA2 R3, -RZ, RZ, 0, 0 ;  /* 0x00000000ff037431 */ /* 0x000fc800000001ff */
[----:B------:R-:W-:Y:S05]  /*b0a0*/  RET.REL.NODEC R2 `(_ZN7cutlass13device_kernelINS_4gemm6kernel13GemmUniversalIN4cute5tupleIJiiiiEEENS1_10collective13CollectiveMmaINS1_35MainloopSm100TmaUmmaWarpSpecializedILi34ELi2ELi4ENS5_IJNS4_1CILi2EEENSA_ILi1EEESC_EEEEENS5_IJNSA_ILi64EEENSA_ILi128EEENSA_ILi16EEEEEENS_6half_tENS5_IJlSC_lEEESJ_SK_NS4_8TiledMMAINS4_8MMA_AtomIJNS4_20SM100_MMA_F16BF16_SSISJ_SJ_fLi64ELi128ELNS4_4UMMA5MajorE0ELSP_0ELNSO_7ScaleInE0ELSQ_0EEEEEENS4_6LayoutINS5_IJSC_SC_SC_EEENS5_IJNSA_ILi0EEESV_SV_EEEEENS5_IJNS4_10UnderscoreESY_SY_EEEEENS4_13SM90_TMA_LOADENS4_14ComposedLayoutINS4_7SwizzleILi1ELi4ELi3EEENS4_18smem_ptr_flag_bitsILi16EEENST_INS5_IJNSA_ILi8EEESH_EEENS5_IJSH_SC_EEEEEEEvNS4_8identityENS4_23SM90_TMA_LOAD_MULTICASTES1B_vS1C_EENS_8epilogue10collective18CollectiveEpilogueINS1F_23Sm100TmaWarpSpecializedILi4ELi2ELi16ELb1ELb0EEEJSI_NS5_IJNST_ISF_SC_EENST_INSA_ILi32EEESC_EEEEESJ_SK_SJ_SK_NS1F_6fusion15FusionCallbacksIS1J_NS1O_17LinearCombinationISJ_fSJ_fLNS_15FloatRoundStyleE2EEESI_S1N_JEEENS4_5SM1004TMEM4LOAD26SM100_TMEM_LOAD_16dp256b4xES11_NS12_INS13_ILi2ELi4ELi3EEES16_NST_INS5_IJS17_S1L_EEENS5_IJS1L_SC_EEEEEEENS4_17SM75_U32x4_LDSM_NENS4_14SM90_TMA_STOREES22_NS4_17SM90_U32x4_STSM_NENS4_39AutoVectorizingCopyWithAssumedAlignmentILi128EEEEEEvvEEEEvNT_6ParamsE) ;  /* 0xffffff4c02d47950 */ /* 0x000fea0003c3ffff */
        .weak           $__internal_1_$__cuda_sm10x_tcgen05_guardrail_trap_phase_invalid_during_alloc
        .type           $__internal_1_$__cuda_sm10x_tcgen05_guardrail_trap_phase_invalid_during_alloc,@function
        .size           $__internal_1_$__cuda_sm10x_tcgen05_guardrail_trap_phase_invalid_during_alloc,($__internal_2_$__cuda_sm10x_tcgen05_guardrail_trap_unallocated_columns_being_dealloced - $__internal_1_$__cuda_sm10x_tcgen05_guardrail_trap_phase_invalid_during_alloc)
$__internal_1_$__cuda_sm10x_tcgen05_guardrail_trap_phase_invalid_during_alloc:
[----:B------:R-:W-:Y:S05]  /*b0b0*/  BPT.TRAP 0x1 ;  /* 0x000000040000795c */ /* 0x000fea0000300000 */
[----:B------:R-:W-:-:S04]  /*b0c0*/  MOV R5, 0x0 ;  /* 0x0000000000057802 */ /* 0x000fc80000000f00 */
[----:B------:R-:W-:Y:S05]  /*b0d0*/  RET.REL.NODEC R4 `(_ZN7cutlass13device_kernelINS_4gemm6kernel13GemmUniversalIN4cute5tupleIJiiiiEEENS1_10collective13CollectiveMmaINS1_35MainloopSm100TmaUmmaWarpSpecializedILi34ELi2ELi4ENS5_IJNS4_1CILi2EEENSA_ILi1EEESC_EEEEENS5_IJNSA_ILi64EEENSA_ILi128EEENSA_ILi16EEEEEENS_6half_tENS5_IJlSC_lEEESJ_SK_NS4_8TiledMMAINS4_8MMA_AtomIJNS4_20SM100_MMA_F16BF16_SSISJ_SJ_fLi64ELi128ELNS4_4UMMA5MajorE0ELSP_0ELNSO_7ScaleInE0ELSQ_0EEEEEENS4_6LayoutINS5_IJSC_SC_SC_EEENS5_IJNSA_ILi0EEESV_SV_EEEEENS5_IJNS4_10UnderscoreESY_SY_EEEEENS4_13SM90_TMA_LOADENS4_14ComposedLayoutINS4_7SwizzleILi1ELi4ELi3EEENS4_18smem_ptr_flag_bitsILi16EEENST_INS5_IJNSA_ILi8EEESH_EEENS5_IJSH_SC_EEEEEEEvNS4_8identityENS4_23SM90_TMA_LOAD_MULTICASTES1B_vS1C_EENS_8epilogue10collective18CollectiveEpilogueINS1F_23Sm100TmaWarpSpecializedILi4ELi2ELi16ELb1ELb0EEEJSI_NS5_IJNST_ISF_SC_EENST_INSA_ILi32EEESC_EEEEESJ_SK_SJ_SK_NS1F_6fusion15FusionCallbacksIS1J_NS1O_17LinearCombinationISJ_fSJ_fLNS_15FloatRoundStyleE2EEESI_S1N_JEEENS4_5SM1004TMEM4LOAD26SM100_TMEM_LOAD_16dp256b4xES11_NS12_INS13_ILi2ELi4ELi3EEES16_NST_INS5_IJS17_S1L_EEENS5_IJS1L_SC_EEEEEEENS4_17SM75_U32x4_LDSM_NENS4_14SM90_TMA_STOREES22_NS4_17SM90_U32x4_STSM_NENS4_39AutoVectorizingCopyWithAssumedAlignmentILi128EEEEEEvvEEEEvNT_6ParamsE) ;  /* 0xffffff4c04c87950 */ /* 0x000fea0003c3ffff */
        .weak           $__internal_2_$__cuda_sm10x_tcgen05_guardrail_trap_unallocated_columns_being_dealloced
        .type           $__internal_2_$__cuda_sm10x_tcgen05_guardrail_trap_unallocated_columns_being_dealloced,@function
        .size           $__internal_2_$__cuda_sm10x_tcgen05_guardrail_trap_unallocated_columns_being_dealloced,(.L_x_274 - $__internal_2_$__cuda_sm10x_tcgen05_guardrail_trap_unallocated_columns_being_dealloced)
$__internal_2_$__cuda_sm10x_tcgen05_guardrail_trap_unallocated_columns_being_dealloced:
[----:B------:R-:W-:Y:S05]  /*b0e0*/  BPT.TRAP 0x1 ;  /* 0x000000040000795c */ /* 0x000fea0000300000 */
[----:B------:R-:W-:-:S04]  /*b0f0*/  HFMA2 R3, -RZ, RZ, 0, 0 ;  /* 0x00000000ff037431 */ /* 0x000fc800000001ff */
[----:B------:R-:W-:Y:S05]  /*b100*/  RET.REL.NODEC R2 `(_ZN7cutlass13device_kernelINS_4gemm6kernel13GemmUniversalIN4cute5tupleIJiiiiEEENS1_10collective13CollectiveMmaINS1_35MainloopSm100TmaUmmaWarpSpecializedILi34ELi2ELi4ENS5_IJNS4_1CILi2EEENSA_ILi1EEESC_EEEEENS5_IJNSA_ILi64EEENSA_ILi128EEENSA_ILi16EEEEEENS_6half_tENS5_IJlSC_lEEESJ_SK_NS4_8TiledMMAINS4_8MMA_AtomIJNS4_20SM100_MMA_F16BF16_SSISJ_SJ_fLi64ELi128ELNS4_4UMMA5MajorE0ELSP_0ELNSO_7ScaleInE0ELSQ_0EEEEEENS4_6LayoutINS5_IJSC_SC_SC_EEENS5_IJNSA_ILi0EEESV_SV_EEEEENS5_IJNS4_10UnderscoreESY_SY_EEEEENS4_13SM90_TMA_LOADENS4_14ComposedLayoutINS4_7SwizzleILi1ELi4ELi3EEENS4_18smem_ptr_flag_bitsILi16EEENST_INS5_IJNSA_ILi8EEESH_EEENS5_IJSH_SC_EEEEEEEvNS4_8identityENS4_23SM90_TMA_LOAD_MULTICASTES1B_vS1C_EENS_8epilogue10collective18CollectiveEpilogueINS1F_23Sm100TmaWarpSpecializedILi4ELi2ELi16ELb1ELb0EEEJSI_NS5_IJNST_ISF_SC_EENST_INSA_ILi32EEESC_EEEEESJ_SK_SJ_SK_NS1F_6fusion15FusionCallbacksIS1J_NS1O_17LinearCombinationISJ_fSJ_fLNS_15FloatRoundStyleE2EEESI_S1N_JEEENS4_5SM1004TMEM4LOAD26SM100_TMEM_LOAD_16dp256b4xES11_NS12_INS13_ILi2ELi4ELi3EEES16_NST_INS5_IJS17_S1L_EEENS5_IJS1L_SC_EEEEEEENS4_17SM75_U32x4_LDSM_NENS4_14SM90_TMA_STOREES22_NS4_17SM90_U32x4_STSM_NENS4_39AutoVectorizingCopyWithAssumedAlignmentILi128EEEEEEvvEEEEvNT_6ParamsE) ;  /* 0xffffff4c02bc7950 */ /* 0x000fea0003c3ffff */
.L_x_273:
[----:B------:R-:W-:-:S00]  /*b110*/  BRA `(.L_x_273) ;  /* 0xfffffffc00fc7947 */ /* 0x000fc0000383ffff */
[----:B------:R-:W-:-:S00]  /*b120*/  NOP ;  /* 0x0000000000007918 */ /* 0x000fc00000000000 */
        /* <DEDUP_REMOVED lines=13> */
.L_x_274:


//--------------------- .nv.global.init           --------------------------
	.section	.nv.global.init,"aw",@progbits
.nv.global.init:
	.type		$str$27,@object
	.size		$str$27,($str$28 - $str$27)
$str$27:
        /*0000*/ 	.byte	0x28, 0x61, 0x64, 0x64, 0x72, 0x65, 0x73, 0x73, 0x20, 0x26, 0x20, 0x6d, 0x61, 0x73, 0x6b, 0x29
        /*0010*/ 	.byte	0x20, 0x3d, 0x3d, 0x20, 0x30, 0x00
	.type		$str$28,@object
	.size		$str$28,($str$26 - $str$28)
$str$28:
        /*0016*/ 	.byte	0x2f, 0x74, 0x6d, 0x70, 0x2f, 0x63, 0x75, 0x74, 0x6c, 0x61, 0x73, 0x73, 0x5f, 0x73, 0x77, 0x65
        /*0026*/ 	.byte	0x65, 0x70, 0x5f, 0x73, 0x72, 0x63, 0x2f, 0x69, 0x6e, 0x63, 0x6c, 0x75, 0x64, 0x65, 0x2f, 0x63
        /*0036*/ 	.byte	0x75, 0x74, 0x65, 0x2f, 0x70, 0x6f, 0x69, 0x6e, 0x74, 0x65, 0x72, 0x5f, 0x66, 0x6c, 0x61, 0x67
        /*0046*/ 	.byte	0x67, 0x65, 0x64, 0x2e, 0x68, 0x70, 0x70, 0x00
	.type		$str$26,@object
	.size		$str$26,($str$25 - $str$26)
$str$26:
        /*004e*/ 	.byte	0x2f, 0x74, 0x6d, 0x70, 0x2f, 0x63, 0x75, 0x74, 0x6c, 0x61, 0x73, 0x73, 0x5f, 0x73, 0x77, 0x65
        /*005e*/ 	.byte	0x65, 0x70, 0x5f, 0x73, 0x72, 0x63, 0x2f, 0x69, 0x6e, 0x63, 0x6c, 0x75, 0x64, 0x65, 0x2f, 0x63
        /*006e*/ 	.byte	0x75, 0x74, 0x65, 0x2f, 0x61, 0x74, 0x6f, 0x6d, 0x2f, 0x63, 0x6f, 0x70, 0x79, 0x5f, 0x74, 0x72
        /*007e*/ 	.byte	0x61, 0x69, 0x74, 0x73, 0x5f, 0x73, 0x6d, 0x31, 0x30, 0x30, 0x2e, 0x68, 0x70, 0x70, 0x00
	.type		$str$25,@object
	.size		$str$25,(__unnamed_1 - $str$25)
$str$25:
        /*008d*/ 	.byte	0x28, 0x28, 0x75, 0x69, 0x6e, 0x74, 0x33, 0x32, 0x5f, 0x74, 0x28, 0x74, 0x68, 0x72, 0x65, 0x61
        /*009d*/ 	.byte	0x64, 0x49, 0x64, 0x78, 0x2e, 0x78, 0x29, 0x20, 0x2f, 0x20, 0x33, 0x32, 0x29, 0x20, 0x25, 0x20
        /*00ad*/ 	.byte	0x34, 0x29, 0x20, 0x3d, 0x3d, 0x20, 0x28, 0x28, 0x28, 0x74, 0x6d, 0x65, 0x6d, 0x5f, 0x61, 0x64
        /*00bd*/ 	.byte	0x64, 0x72, 0x20, 0x3e, 0x3e, 0x20, 0x31, 0x36, 0x29, 0x20, 0x2f, 0x20, 0x33, 0x32, 0x29, 0x20
        /*00cd*/ 	.byte	0x25, 0x20, 0x34, 0x29, 0x00
	.type		__unnamed_1,@object
	.size		__unnamed_1,(__unnamed_2 - __unnamed_1)
__unnamed_1:
        /*00d2*/ 	.byte	0x61, 0x75, 0x74, 0x6f, 0x20, 0x63, 0x75, 0x74, 0x65, 0x3a, 0x3a, 0x61, 0x73, 0x5f, 0x70, 0x6f
        /* <DEDUP_REMOVED lines=24> */
        /*0262*/ 	.byte	0x3e, 0x3e, 0x3e, 0x5d, 0x00
	.type		__unnamed_2,@object
	.size		__unnamed_2,(.L_2 - __unnamed_2)
__unnamed_2:
        /* <DEDUP_REMOVED lines=46> */
.L_2:


//--------------------- .nv.shared._ZN7cutlass13device_kernelINS_4gemm6kernel13GemmUniversalIN4cute5tupleIJiiiiEEENS1_10collective13CollectiveMmaINS1_35MainloopSm100TmaUmmaWarpSpecializedILi34ELi2ELi4ENS5_IJNS4_1CILi2EEENSA_ILi1EEESC_EEEEENS5_IJNSA_ILi64EEENSA_ILi128EEENSA_ILi16EEEEEENS_6half_tENS5_IJlSC_lEEESJ_SK_NS4_8TiledMMAINS4_8MMA_AtomIJNS4_20SM100_MMA_F16BF16_SSISJ_SJ_fLi64ELi128ELNS4_4UMMA5MajorE0ELSP_0ELNSO_7ScaleInE0ELSQ_0EEEEEENS4_6LayoutINS5_IJSC_SC_SC_EEENS5_IJNSA_ILi0EEESV_SV_EEEEENS5_IJNS4_10UnderscoreESY_SY_EEEEENS4_13SM90_TMA_LOADENS4_14ComposedLayoutINS4_7SwizzleILi1ELi4ELi3EEENS4_18smem_ptr_flag_bitsILi16EEENST_INS5_IJNSA_ILi8EEESH_EEENS5_IJSH_SC_EEEEEEEvNS4_8identityENS4_23SM90_TMA_LOAD_MULTICASTES1B_vS1C_EENS_8epilogue10collective18CollectiveEpilogueINS1F_23Sm100TmaWarpSpecializedILi4ELi2ELi16ELb1ELb0EEEJSI_NS5_IJNST_ISF_SC_EENST_INSA_ILi32EEESC_EEEEESJ_SK_SJ_SK_NS1F_6fusion15FusionCallbacksIS1J_NS1O_17LinearCombinationISJ_fSJ_fLNS_15FloatRoundStyleE2EEESI_S1N_JEEENS4_5SM1004TMEM4LOAD26SM100_TMEM_LOAD_16dp256b4xES11_NS12_INS13_ILi2ELi4ELi3EEES16_NST_INS5_IJS17_S1L_EEENS5_IJS1L_SC_EEEEEEENS4_17SM75_U32x4_LDSM_NENS4_14SM90_TMA_STOREES22_NS4_17SM90_U32x4_STSM_NENS4_39AutoVectorizingCopyWithAssumedAlignmentILi128EEEEEEvvEEEEvNT_6ParamsE --------------------------
	.section	.nv.shared._ZN7cutlass13device_kernelINS_4gemm6kernel13GemmUniversalIN4cute5tupleIJiiiiEEENS1_10collective13CollectiveMmaINS1_35MainloopSm100TmaUmmaWarpSpecializedILi34ELi2ELi4ENS5_IJNS4_1CILi2EEENSA_ILi1EEESC_EEEEENS5_IJNSA_ILi64EEENSA_ILi128EEENSA_ILi16EEEEEENS_6half_tENS5_IJlSC_lEEESJ_SK_NS4_8TiledMMAINS4_8MMA_AtomIJNS4_20SM100_MMA_F16BF16_SSISJ_SJ_fLi64ELi128ELNS4_4UMMA5MajorE0ELSP_0ELNSO_7ScaleInE0ELSQ_0EEEEEENS4_6LayoutINS5_IJSC_SC_SC_EEENS5_IJNSA_ILi0EEESV_SV_EEEEENS5_IJNS4_10UnderscoreESY_SY_EEEEENS4_13SM90_TMA_LOADENS4_14ComposedLayoutINS4_7SwizzleILi1ELi4ELi3EEENS4_18smem_ptr_flag_bitsILi16EEENST_INS5_IJNSA_ILi8EEESH_EEENS5_IJSH_SC_EEEEEEEvNS4_8identityENS4_23SM90_TMA_LOAD_MULTICASTES1B_vS1C_EENS_8epilogue10collective18CollectiveEpilogueINS1F_23Sm100TmaWarpSpecializedILi4ELi2ELi16ELb1ELb0EEEJSI_NS5_IJNST_ISF_SC_EENST_INSA_ILi32EEESC_EEEEESJ_SK_SJ_SK_NS1F_6fusion15FusionCallbacksIS1J_NS1O_17LinearCombinationISJ_fSJ_fLNS_15FloatRoundStyleE2EEESI_S1N_JEEENS4_5SM1004TMEM4LOAD26SM100_TMEM_LOAD_16dp256b4xES11_NS12_INS13_ILi2ELi4ELi3EEES16_NST_INS5_IJS17_S1L_EEENS5_IJS1L_SC_EEEEEEENS4_17SM75_U32x4_LDSM_NENS4_14SM90_TMA_STOREES22_NS4_17SM90_U32x4_STSM_NENS4_39AutoVectorizingCopyWithAssumedAlignmentILi128EEEEEEvvEEEEvNT_6ParamsE,"aw",@nobits
	.sectionflags	@""
	.align	16
	.zero		1024


//--------------------- .nv.shared.reserved.0     --------------------------
	.section	.nv.shared.reserved.0,"aw",@nobits
	.weak		__nv_reservedSMEM_offset_0_alias
	.size		__nv_reservedSMEM_offset_0_alias, 0, 64
	.other		__nv_reservedSMEM_offset_0_alias,@"STO_CUDA_RESERVED_SHARED STV_DEFAULT"
__nv_reservedSMEM_offset_0_alias:
	.zero		0
.nv.shared.reserved.0:
	.zero		64
	.weak		__nv_reservedSMEM_tcgen05_partition
	.type		__nv_reservedSMEM_tcgen05_partition,@object
	.size		__nv_reservedSMEM_tcgen05_partition,(.L_0 - __nv_reservedSMEM_tcgen05_partition)
__nv_reservedSMEM_tcgen05_partition:
	.zero		32
.L_0:


//--------------------- .nv.global                --------------------------
	.section	.nv.global,"aw",@nobits
.nv.global:
	.type		_ZN40_INTERNAL_36c18e3d_4_k_cu_f99f0558_206834cute1_E,@object
	.size		_ZN40_INTERNAL_36c18e3d_4_k_cu_f99f0558_206834cute1_E,(_ZN40_INTERNAL_36c18e3d_4_k_cu_f99f0558_206834cuda3std3__45__cpo6cbeginE - _ZN40_INTERNAL_36c18e3d_4_k_cu_f99f0558_206834cute1_E)
_ZN40_INTERNAL_36c18e3d_4_k_cu_f99f0558_206834cute1_E:
	.zero		1
	.type		_ZN40_INTERNAL_36c18e3d_4_k_cu_f99f0558_206834cuda3std3__45__cpo6cbeginE,@object
	.size		_ZN40_INTERNAL_36c18e3d_4_k_cu_f99f0558_206834cuda3std3__45__cpo6cbeginE,(_ZN40_INTERNAL_36c18e3d_4_k_cu_f99f0558_206834cuda3std3__48in_placeE - _ZN40_INTERNAL_36c18e3d_4_k_cu_f99f0558_206834cuda3std3__45__cpo6cbeginE)
_ZN40_INTERNAL_36c18e3d_4_k_cu_f99f0558_206834cuda3std3__45__cpo6cbeginE:
	.zero		1
	.type		_ZN40_INTERNAL_36c18e3d_4_k_cu_f99f0558_206834cuda3std3__48in_placeE,@object
	.size		_ZN40_INTERNAL_36c18e3d_4_k_cu_f99f0558_206834cuda3std3__48in_placeE,(_ZN40_INTERNAL_36c18e3d_4_k_cu_f99f0558_206834cuda3std6ranges3__45__cpo9iter_moveE - _ZN40_INTERNAL_36c18e3d_4_k_cu_f99f0558_206834cuda3std3__48in_placeE)
_ZN40_INTERNAL_36c18e3d_4_k_cu_f99f0558_206834cuda3std3__48in_placeE:
	.zero		1
	.type		_ZN40_INTERNAL_36c18e3d_4_k_cu_f99f0558_206834cuda3std6ranges3__45__cpo9iter_moveE,@object
	.size		_ZN40_INTERNAL_36c18e3d_4_k_cu_f99f0558_206834cuda3std6ranges3__45__cpo9iter_moveE,(_ZN40_INTERNAL_36c18e3d_4_k_cu_f99f0558_206834cuda3std3__45__cpo5beginE - _ZN40_INTERNAL_36c18e3d_4_k_cu_f99f0558_206834cuda3std6ranges3__45__cpo9iter_moveE)
_ZN40_INTERNAL_36c18e3d_4_k_cu_f99f0558_206834cuda3std6ranges3__45__cpo9iter_moveE:
	.zero		1
	.type		_ZN40_INTERNAL_36c18e3d_4_k_cu_f99f0558_206834cuda3std3__45__cpo5beginE,@object
	.size		_ZN40_INTERNAL_36c18e3d_4_k_cu_f99f0558_206834cuda3std3__45__cpo5beginE,(_ZN40_INTERNAL_36c18e3d_4_k_cu_f99f0558_206834cuda3std3__442_GLOBAL__N__36c18e3d_4_k_cu_f99f0558_206836ignoreE - _ZN40_INTERNAL_36c18e3d_4_k_cu_f99f0558_206834cuda3std3__45__cpo5beginE)
_ZN40_INTERNAL_36c18e3d_4_k_cu_f99f0558_206834cuda3std3__45__cpo5beginE:
	.zero		1
	.type		_ZN40_INTERNAL_36c18e3d_4_k_cu_f99f0558_206834cuda3std3__442_GLOBAL__N__36c18e3d_4_k_cu_f99f0558_206836ignoreE,@object
	.size		_ZN40_INTERNAL_36c18e3d_4_k_cu_f99f0558_206834cuda3std3__442_GLOBAL__N__36c18e3d_4_k_cu_f99f0558_206836ignoreE,(_ZN40_INTERNAL_36c18e3d_4_k_cu_f99f0558_206834cute7productE - _ZN40_INTERNAL_36c18e3d_4_k_cu_f99f0558_206834cuda3std3__442_GLOBAL__N__36c18e3d_4_k_cu_f99f0558_206836ignoreE)
_ZN40_INTERNAL_36c18e3d_4_k_cu_f99f0558_206834cuda3std3__442_GLOBAL__N__36c18e3d_4_k_cu_f99f0558_206836ignoreE:
	.zero		1
	.type		_ZN40_INTERNAL_36c18e3d_4_k_cu_f99f0558_206834cute7productE,@object
	.size		_ZN40_INTERNAL_36c18e3d_4_k_cu_f99f0558_206834cute7productE,(_ZN40_INTERNAL_36c18e3d_4_k_cu_f99f0558_206834cuda3std3__45__cpo3endE - _ZN40_INTERNAL_36c18e3d_4_k_cu_f99f0558_206834cute7productE)
_ZN40_INTERNAL_36c18e3d_4_k_cu_f99f0558_206834cute7productE:
	.zero		1
	.type		_ZN40_INTERNAL_36c18e3d_4_k_cu_f99f0558_206834cuda3std3__45__cpo3endE,@object
	.size		_ZN40_INTERNAL_36c18e3d_4_k_cu_f99f0558_206834cuda3std3__45__cpo3endE,(_ZN40_INTERNAL_36c18e3d_4_k_cu_f99f0558_206834cuda3std3__419piecewise_constructE - _ZN40_INTERNAL_36c18e3d_4_k_cu_f99f0558_206834cuda3std3__45__cpo3endE)
_ZN40_INTERNAL_36c18e3d_4_k_cu_f99f0558_206834cuda3std3__45__cpo3endE:
	.zero		1
	.type		_ZN40_INTERNAL_36c18e3d_4_k_cu_f99f0558_206834cuda3std3__419piecewise_constructE,@object
	.size		_ZN40_INTERNAL_36c18e3d_4_k_cu_f99f0558_206834cuda3std3__419piecewise_constructE,(_ZN40_INTERNAL_36c18e3d_4_k_cu_f99f0558_206834cuda3std3__45__cpo4cendE - _ZN40_INTERNAL_36c18e3d_4_k_cu_f99f0558_206834cuda3std3__419piecewise_constructE)
_ZN40_INTERNAL_36c18e3d_4_k_cu_f99f0558_206834cuda3std3__419piecewise_constructE:
	.zero		1
	.type		_ZN40_INTERNAL_36c18e3d_4_k_cu_f99f0558_206834cuda3std3__45__cpo4cendE,@object
	.size		_ZN40_INTERNAL_36c18e3d_4_k_cu_f99f0558_206834cuda3std3__45__cpo4cendE,(_ZN40_INTERNAL_36c18e3d_4_k_cu_f99f0558_206834cuda3std6ranges3__45__cpo4swapE - _ZN40_INTERNAL_36c18e3d_4_k_cu_f99f0558_206834cuda3std3__45__cpo4cendE)
_ZN40_INTERNAL_36c18e3d_4_k_cu_f99f0558_206834cuda3std3__45__cpo4cendE:
	.zero		1
	.type		_ZN40_INTERNAL_36c18e3d_4_k_cu_f99f0558_206834cuda3std6ranges3__45__cpo4swapE,@object
	.size		_ZN40_INTERNAL_36c18e3d_4_k_cu_f99f0558_206834cuda3std6ranges3__45__cpo4swapE,(.L_10 - _ZN40_INTERNAL_36c18e3d_4_k_cu_f99f0558_206834cuda3std6ranges3__45__cpo4swapE)
_ZN40_INTERNAL_36c18e3d_4_k_cu_f99f0558_206834cuda3std6ranges3__45__cpo4swapE:
	.zero		1
.L_10:


//--------------------- .nv.constant0._ZN7cutlass13device_kernelINS_4gemm6kernel13GemmUniversalIN4cute5tupleIJiiiiEEENS1_10collective13CollectiveMmaINS1_35MainloopSm100TmaUmmaWarpSpecializedILi34ELi2ELi4ENS5_IJNS4_1CILi2EEENSA_ILi1EEESC_EEEEENS5_IJNSA_ILi64EEENSA_ILi128EEENSA_ILi16EEEEEENS_6half_tENS5_IJlSC_lEEESJ_SK_NS4_8TiledMMAINS4_8MMA_AtomIJNS4_20SM100_MMA_F16BF16_SSISJ_SJ_fLi64ELi128ELNS4_4UMMA5MajorE0ELSP_0ELNSO_7ScaleInE0ELSQ_0EEEEEENS4_6LayoutINS5_IJSC_SC_SC_EEENS5_IJNSA_ILi0EEESV_SV_EEEEENS5_IJNS4_10UnderscoreESY_SY_EEEEENS4_13SM90_TMA_LOADENS4_14ComposedLayoutINS4_7SwizzleILi1ELi4ELi3EEENS4_18smem_ptr_flag_bitsILi16EEENST_INS5_IJNSA_ILi8EEESH_EEENS5_IJSH_SC_EEEEEEEvNS4_8identityENS4_23SM90_TMA_LOAD_MULTICASTES1B_vS1C_EENS_8epilogue10collective18CollectiveEpilogueINS1F_23Sm100TmaWarpSpecializedILi4ELi2ELi16ELb1ELb0EEEJSI_NS5_IJNST_ISF_SC_EENST_INSA_ILi32EEESC_EEEEESJ_SK_SJ_SK_NS1F_6fusion15FusionCallbacksIS1J_NS1O_17LinearCombinationISJ_fSJ_fLNS_15FloatRoundStyleE2EEESI_S1N_JEEENS4_5SM1004TMEM4LOAD26SM100_TMEM_LOAD_16dp256b4xES11_NS12_INS13_ILi2ELi4ELi3EEES16_NST_INS5_IJS17_S1L_EEENS5_IJS1L_SC_EEEEEEENS4_17SM75_U32x4_LDSM_NENS4_14SM90_TMA_STOREES22_NS4_17SM90_U32x4_STSM_NENS4_39AutoVectorizingCopyWithAssumedAlignmentILi128EEEEEEvvEEEEvNT_6ParamsE --------------------------
	.section	.nv.constant0._ZN7cutlass13device_kernelINS_4gemm6kernel13GemmUniversalIN4cute5tupleIJiiiiEEENS1_10collective13CollectiveMmaINS1_35MainloopSm100TmaUmmaWarpSpecializedILi34ELi2ELi4ENS5_IJNS4_1CILi2EEENSA_ILi1EEESC_EEEEENS5_IJNSA_ILi64EEENSA_ILi128EEENSA_ILi16EEEEEENS_6half_tENS5_IJlSC_lEEESJ_SK_NS4_8TiledMMAINS4_8MMA_AtomIJNS4_20SM100_MMA_F16BF16_SSISJ_SJ_fLi64ELi128ELNS4_4UMMA5MajorE0ELSP_0ELNSO_7ScaleInE0ELSQ_0EEEEEENS4_6LayoutINS5_IJSC_SC_SC_EEENS5_IJNSA_ILi0EEESV_SV_EEEEENS5_IJNS4_10UnderscoreESY_SY_EEEEENS4_13SM90_TMA_LOADENS4_14ComposedLayoutINS4_7SwizzleILi1ELi4ELi3EEENS4_18smem_ptr_flag_bitsILi16EEENST_INS5_IJNSA_ILi8EEESH_EEENS5_IJSH_SC_EEEEEEEvNS4_8identityENS4_23SM90_TMA_LOAD_MULTICASTES1B_vS1C_EENS_8epilogue10collective18CollectiveEpilogueINS1F_23Sm100TmaWarpSpecializedILi4ELi2ELi16ELb1ELb0EEEJSI_NS5_IJNST_ISF_SC_EENST_INSA_ILi32EEESC_EEEEESJ_SK_SJ_SK_NS1F_6fusion15FusionCallbacksIS1J_NS1O_17LinearCombinationISJ_fSJ_fLNS_15FloatRoundStyleE2EEESI_S1N_JEEENS4_5SM1004TMEM4LOAD26SM100_TMEM_LOAD_16dp256b4xES11_NS12_INS13_ILi2ELi4ELi3EEES16_NST_INS5_IJS17_S1L_EEENS5_IJS1L_SC_EEEEEEENS4_17SM75_U32x4_LDSM_NENS4_14SM90_TMA_STOREES22_NS4_17SM90_U32x4_STSM_NENS4_39AutoVectorizingCopyWithAssumedAlignmentILi128EEEEEEvvEEEEvNT_6ParamsE,"a",@progbits
	.sectionflags	@""
	.align	4
.nv.constant0._ZN7cutlass13device_kernelINS_4gemm6kernel13GemmUniversalIN4cute5tupleIJiiiiEEENS1_10collective13CollectiveMmaINS1_35MainloopSm100TmaUmmaWarpSpecializedILi34ELi2ELi4ENS5_IJNS4_1CILi2EEENSA_ILi1EEESC_EEEEENS5_IJNSA_ILi64EEENSA_ILi128EEENSA_ILi16EEEEEENS_6half_tENS5_IJlSC_lEEESJ_SK_NS4_8TiledMMAINS4_8MMA_AtomIJNS4_20SM100_MMA_F16BF16_SSISJ_SJ_fLi64ELi128ELNS4_4UMMA5MajorE0ELSP_0ELNSO_7ScaleInE0ELSQ_0EEEEEENS4_6LayoutINS5_IJSC_SC_SC_EEENS5_IJNSA_ILi0EEESV_SV_EEEEENS5_IJNS4_10UnderscoreESY_SY_EEEEENS4_13SM90_TMA_LOADENS4_14ComposedLayoutINS4_7SwizzleILi1ELi4ELi3EEENS4_18smem_ptr_flag_bitsILi16EEENST_INS5_IJNSA_ILi8EEESH_EEENS5_IJSH_SC_EEEEEEEvNS4_8identityENS4_23SM90_TMA_LOAD_MULTICASTES1B_vS1C_EENS_8epilogue10collective18CollectiveEpilogueINS1F_23Sm100TmaWarpSpecializedILi4ELi2ELi16ELb1ELb0EEEJSI_NS5_IJNST_ISF_SC_EENST_INSA_ILi32EEESC_EEEEESJ_SK_SJ_SK_NS1F_6fusion15FusionCallbacksIS1J_NS1O_17LinearCombinationISJ_fSJ_fLNS_15FloatRoundStyleE2EEESI_S1N_JEEENS4_5SM1004TMEM4LOAD26SM100_TMEM_LOAD_16dp256b4xES11_NS12_INS13_ILi2ELi4ELi3EEES16_NST_INS5_IJS17_S1L_EEENS5_IJS1L_SC_EEEEEEENS4_17SM75_U32x4_LDSM_NENS4_14SM90_TMA_STOREES22_NS4_17SM90_U32x4_STSM_NENS4_39AutoVectorizingCopyWithAssumedAlignmentILi128EEEEEEvvEEEEvNT_6ParamsE:
	.zero		2944


//--------------------- SYMBOLS --------------------------

	.type		.nv.reservedSmem.offset0,@object
	.size		.nv.reservedSmem.offset0,0x4
	.type		.nv.reservedSmem.cap,@object
	.size		.nv.reservedSmem.cap,0x4
	.type		__assertfail,@function
